	.target	sm_90a

	.elftype	@"ET_EXEC"


//--------------------- .note.nv.tkinfo           --------------------------
	.section	.note.nv.tkinfo,"",@"SHT_NOTE"
	.sectionflags	@"SHF_NOTE_NV_TKINFO"
	.tkinfo
        /*0018*/ 	.word	0x00000002
        /*0030*/ 	.string	""
        /*0030*/ 	.string	"ptxas"
        /*0030*/ 	.string	"Cuda compilation tools, release 13.0, V13.0.88"
        /*0030*/ 	.string	"Build cuda_13.0.r13.0/compiler.36424714_0"
        /*0030*/ 	.string	"-arch sm_90a -m 64 "



//--------------------- .note.nv.cuinfo           --------------------------
	.section	.note.nv.cuinfo,"",@"SHT_NOTE"
	.sectionflags	@"SHF_NOTE_NV_CUINFO"
        /*0018*/ 	.short	0x0002
        /*001a*/ 	.short	0x005a
        /*001c*/ 	.short	0x0082
	.zero		2


//--------------------- .nv.info                  --------------------------
	.section	.nv.info,"",@"SHT_CUDA_INFO"
	.align	4


	//----- nvinfo : EIATTR_REGCOUNT
	.align		4
        /*0000*/ 	.byte	0x04, 0x2f
        /*0002*/ 	.short	(.L_12 - .L_11)
	.align		4
.L_11:
        /*0004*/ 	.word	index@(_ZN7cutlass13device_kernelINS_4gemm6kernel13GemmUniversalIN4cute5tupleIJiiiiEEENS1_10collective13CollectiveMmaINS1_37MainloopSm90TmaGmmaWarpSpecializedFP8ILi6ENS5_IJNS4_1CILi1EEESB_SB_EEENS1_35KernelTmaWarpSpecializedCooperativeEEENS5_IJNSA_ILi256EEENSA_ILi64EEENSA_ILi128EEEEEENS_12float_e5m2_tENS5_IJlSB_lEEESJ_SK_NS4_8TiledMMAINS4_8MMA_AtomIJNS4_4SM904GMMA30MMA_64x64x32_F32E5M2E5M2_SS_TNILNSO_7ScaleInE1ELSQ_1EEEEEENS4_6LayoutINS5_IJNSA_ILi2EEESB_SB_EEENS5_IJSB_NSA_ILi0EEESW_EEEEENS5_IJNS4_10UnderscoreESZ_SZ_EEEEENS4_13SM90_TMA_LOADENS4_14ComposedLayoutINS4_7SwizzleILi3ELi4ELi3EEENS4_18smem_ptr_flag_bitsILi8EEENST_INS5_IJNSA_ILi8EEESH_EEENS5_IJSH_SB_EEEEEEEvNS4_8identityES12_S1C_vS1D_EENS_8epilogue10collective6detail29Sm90TmaWarpSpecializedAdapterINS1G_15DefaultEpilogueISJ_SK_SK_NS1F_6thread17LinearCombinationISJ_Li1EffLNS1K_9ScaleType4KindE0ELNS_15FloatRoundStyleE2ESJ_EENS1_15EpilogueDefaultEEEEEvvEEEEvNT_6ParamsE)
        /*0008*/ 	.word	0x000000a8


	//----- nvinfo : EIATTR_FRAME_SIZE
	.align		4
.L_12:
        /*000c*/ 	.byte	0x04, 0x11
        /*000e*/ 	.short	(.L_14 - .L_13)
	.align		4
.L_13:
        /*0010*/ 	.word	index@(_ZN7cutlass13device_kernelINS_4gemm6kernel13GemmUniversalIN4cute5tupleIJiiiiEEENS1_10collective13CollectiveMmaINS1_37MainloopSm90TmaGmmaWarpSpecializedFP8ILi6ENS5_IJNS4_1CILi1EEESB_SB_EEENS1_35KernelTmaWarpSpecializedCooperativeEEENS5_IJNSA_ILi256EEENSA_ILi64EEENSA_ILi128EEEEEENS_12float_e5m2_tENS5_IJlSB_lEEESJ_SK_NS4_8TiledMMAINS4_8MMA_AtomIJNS4_4SM904GMMA30MMA_64x64x32_F32E5M2E5M2_SS_TNILNSO_7ScaleInE1ELSQ_1EEEEEENS4_6LayoutINS5_IJNSA_ILi2EEESB_SB_EEENS5_IJSB_NSA_ILi0EEESW_EEEEENS5_IJNS4_10UnderscoreESZ_SZ_EEEEENS4_13SM90_TMA_LOADENS4_14ComposedLayoutINS4_7SwizzleILi3ELi4ELi3EEENS4_18smem_ptr_flag_bitsILi8EEENST_INS5_IJNSA_ILi8EEESH_EEENS5_IJSH_SB_EEEEEEEvNS4_8identityES12_S1C_vS1D_EENS_8epilogue10collective6detail29Sm90TmaWarpSpecializedAdapterINS1G_15DefaultEpilogueISJ_SK_SK_NS1F_6thread17LinearCombinationISJ_Li1EffLNS1K_9ScaleType4KindE0ELNS_15FloatRoundStyleE2ESJ_EENS1_15EpilogueDefaultEEEEEvvEEEEvNT_6ParamsE)
        /*0014*/ 	.word	0x00000000


	//----- nvinfo : EIATTR_MIN_STACK_SIZE
	.align		4
.L_14:
        /*0018*/ 	.byte	0x04, 0x12
        /*001a*/ 	.short	(.L_16 - .L_15)
	.align		4
.L_15:
        /*001c*/ 	.word	index@(_ZN7cutlass13device_kernelINS_4gemm6kernel13GemmUniversalIN4cute5tupleIJiiiiEEENS1_10collective13CollectiveMmaINS1_37MainloopSm90TmaGmmaWarpSpecializedFP8ILi6ENS5_IJNS4_1CILi1EEESB_SB_EEENS1_35KernelTmaWarpSpecializedCooperativeEEENS5_IJNSA_ILi256EEENSA_ILi64EEENSA_ILi128EEEEEENS_12float_e5m2_tENS5_IJlSB_lEEESJ_SK_NS4_8TiledMMAINS4_8MMA_AtomIJNS4_4SM904GMMA30MMA_64x64x32_F32E5M2E5M2_SS_TNILNSO_7ScaleInE1ELSQ_1EEEEEENS4_6LayoutINS5_IJNSA_ILi2EEESB_SB_EEENS5_IJSB_NSA_ILi0EEESW_EEEEENS5_IJNS4_10UnderscoreESZ_SZ_EEEEENS4_13SM90_TMA_LOADENS4_14ComposedLayoutINS4_7SwizzleILi3ELi4ELi3EEENS4_18smem_ptr_flag_bitsILi8EEENST_INS5_IJNSA_ILi8EEESH_EEENS5_IJSH_SB_EEEEEEEvNS4_8identityES12_S1C_vS1D_EENS_8epilogue10collective6detail29Sm90TmaWarpSpecializedAdapterINS1G_15DefaultEpilogueISJ_SK_SK_NS1F_6thread17LinearCombinationISJ_Li1EffLNS1K_9ScaleType4KindE0ELNS_15FloatRoundStyleE2ESJ_EENS1_15EpilogueDefaultEEEEEvvEEEEvNT_6ParamsE)
        /*0020*/ 	.word	0x00000000
.L_16:


//--------------------- .nv.compat                --------------------------
	.section	.nv.compat,"",@"SHT_CUDA_COMPAT_INFO"
	.align	4
        /*0000*/ 	.byte	0x02, 0x09, 0x01, 0x00, 0x02, 0x02, 0x04, 0x00, 0x02, 0x05, 0x05, 0x00, 0x03, 0x07, 0x01, 0x01
        /*0010*/ 	.byte	0x02, 0x03, 0x01, 0x00, 0x02, 0x06, 0x01, 0x00, 0x04, 0x0b, 0x08, 0x00, 0x00, 0x00, 0x00, 0x00
        /*0020*/ 	.byte	0x00, 0x00, 0x00, 0x00


//--------------------- .nv.info._ZN7cutlass13device_kernelINS_4gemm6kernel13GemmUniversalIN4cute5tupleIJiiiiEEENS1_10collective13CollectiveMmaINS1_37MainloopSm90TmaGmmaWarpSpecializedFP8ILi6ENS5_IJNS4_1CILi1EEESB_SB_EEENS1_35KernelTmaWarpSpecializedCooperativeEEENS5_IJNSA_ILi256EEENSA_ILi64EEENSA_ILi128EEEEEENS_12float_e5m2_tENS5_IJlSB_lEEESJ_SK_NS4_8TiledMMAINS4_8MMA_AtomIJNS4_4SM904GMMA30MMA_64x64x32_F32E5M2E5M2_SS_TNILNSO_7ScaleInE1ELSQ_1EEEEEENS4_6LayoutINS5_IJNSA_ILi2EEESB_SB_EEENS5_IJSB_NSA_ILi0EEESW_EEEEENS5_IJNS4_10UnderscoreESZ_SZ_EEEEENS4_13SM90_TMA_LOADENS4_14ComposedLayoutINS4_7SwizzleILi3ELi4ELi3EEENS4_18smem_ptr_flag_bitsILi8EEENST_INS5_IJNSA_ILi8EEESH_EEENS5_IJSH_SB_EEEEEEEvNS4_8identityES12_S1C_vS1D_EENS_8epilogue10collective6detail29Sm90TmaWarpSpecializedAdapterINS1G_15DefaultEpilogueISJ_SK_SK_NS1F_6thread17LinearCombinationISJ_Li1EffLNS1K_9ScaleType4KindE0ELNS_15FloatRoundStyleE2ESJ_EENS1_15EpilogueDefaultEEEEEvvEEEEvNT_6ParamsE --------------------------
	.section	.nv.info._ZN7cutlass13device_kernelINS_4gemm6kernel13GemmUniversalIN4cute5tupleIJiiiiEEENS1_10collective13CollectiveMmaINS1_37MainloopSm90TmaGmmaWarpSpecializedFP8ILi6ENS5_IJNS4_1CILi1EEESB_SB_EEENS1_35KernelTmaWarpSpecializedCooperativeEEENS5_IJNSA_ILi256EEENSA_ILi64EEENSA_ILi128EEEEEENS_12float_e5m2_tENS5_IJlSB_lEEESJ_SK_NS4_8TiledMMAINS4_8MMA_AtomIJNS4_4SM904GMMA30MMA_64x64x32_F32E5M2E5M2_SS_TNILNSO_7ScaleInE1ELSQ_1EEEEEENS4_6LayoutINS5_IJNSA_ILi2EEESB_SB_EEENS5_IJSB_NSA_ILi0EEESW_EEEEENS5_IJNS4_10UnderscoreESZ_SZ_EEEEENS4_13SM90_TMA_LOADENS4_14ComposedLayoutINS4_7SwizzleILi3ELi4ELi3EEENS4_18smem_ptr_flag_bitsILi8EEENST_INS5_IJNSA_ILi8EEESH_EEENS5_IJSH_SB_EEEEEEEvNS4_8identityES12_S1C_vS1D_EENS_8epilogue10collective6detail29Sm90TmaWarpSpecializedAdapterINS1G_15DefaultEpilogueISJ_SK_SK_NS1F_6thread17LinearCombinationISJ_Li1EffLNS1K_9ScaleType4KindE0ELNS_15FloatRoundStyleE2ESJ_EENS1_15EpilogueDefaultEEEEEvvEEEEvNT_6ParamsE,"",@"SHT_CUDA_INFO"
	.sectionflags	@""
	.align	4


	//----- nvinfo : EIATTR_CUDA_API_VERSION
	.align		4
        /*0000*/ 	.byte	0x04, 0x37
        /*0002*/ 	.short	(.L_18 - .L_17)
.L_17:
        /*0004*/ 	.word	0x00000082


	//----- nvinfo : EIATTR_KPARAM_INFO
	.align		4
.L_18:
        /*0008*/ 	.byte	0x04, 0x17
        /*000a*/ 	.short	(.L_20 - .L_19)
.L_19:
        /*000c*/ 	.word	0x00000000
        /*0010*/ 	.short	0x0000
        /*0012*/ 	.short	0x0070
        /*0014*/ 	.byte	0x00, 0xf0, 0x01, 0x10


	//----- nvinfo : EIATTR_SPARSE_MMA_MASK
	.align		4
.L_20:
        /*0018*/ 	.byte	0x03, 0x50
        /*001a*/ 	.short	0x0000


	//----- nvinfo : EIATTR_MAXREG_COUNT
	.align		4
        /*001c*/ 	.byte	0x03, 0x1b
        /*001e*/ 	.short	0x00a8


	//----- nvinfo : EIATTR_NUM_BARRIERS
	.align		4
        /*0020*/ 	.byte	0x02, 0x4c
        /*0022*/ 	.byte	0x01
	.zero		1


	//----- nvinfo : EIATTR_MERCURY_ISA_VERSION
	.align		4
        /*0024*/ 	.byte	0x03, 0x5f
        /*0026*/ 	.short	0x0101


	//----- nvinfo : EIATTR_INT_WARP_WIDE_INSTR_OFFSETS
	.align		4
        /*0028*/ 	.byte	0x04, 0x31
        /*002a*/ 	.short	(.L_22 - .L_21)


	//   ....[0]....
.L_21:
        /*002c*/ 	.word	0x00000410


	//   ....[1]....
        /*0030*/ 	.word	0x00000420


	//   ....[2]....
        /*0034*/ 	.word	0x00000510


	//----- nvinfo : EIATTR_COOP_GROUP_MASK_REGIDS
	.align		4
.L_22:
        /*0038*/ 	.byte	0x04, 0x29
        /*003a*/ 	.short	(.L_24 - .L_23)


	//   ....[0]....
.L_23:
        /*003c*/ 	.word	0xffffffff


	//   ....[1]....
        /*0040*/ 	.word	0xffffffff


	//   ....[2]....
        /*0044*/ 	.word	0xffffffff


	//   ....[3]....
        /*0048*/ 	.word	0xffffffff


	//   ....[4]....
        /*004c*/ 	.word	0xffffffff


	//----- nvinfo : EIATTR_COOP_GROUP_INSTR_OFFSETS
	.align		4
.L_24:
        /*0050*/ 	.byte	0x04, 0x28
        /*0052*/ 	.short	(.L_26 - .L_25)


	//   ....[0]....
.L_25:
        /*0054*/ 	.word	0x00000060


	//   ....[1]....
        /*0058*/ 	.word	0x00000070


	//   ....[2]....
        /*005c*/ 	.word	0x00000130


	//   ....[3]....
        /*0060*/ 	.word	0x00000300


	//   ....[4]....
        /*0064*/ 	.word	0x00001000


	//----- nvinfo : EIATTR_REG_RECONFIG
	.align		4
.L_26:
        /*0068*/ 	.byte	0x01, 0x54
	.zero		2


	//----- nvinfo : EIATTR_MBARRIER_INSTR_OFFSETS
	.align		4
        /*006c*/ 	.byte	0x04, 0x39
        /*006e*/ 	.short	(.L_28 - .L_27)


	//   ....[0]....
.L_27:
        /*0070*/ 	.word	0x00000230
        /*0074*/ 	.word	0x000000ff
        /*0078*/ 	.word	0x00000000
        /*007c*/ 	.short	0x0100
        /*007e*/ 	.byte	0x08
	.zero		1


	//   ....[1]....
        /*0080*/ 	.word	0x00000240
        /*0084*/ 	.word	0x000000ff
        /*0088*/ 	.word	0x00000030
        /*008c*/ 	.short	0x0100
        /*008e*/ 	.byte	0x08
	.zero		1


	//   ....[2]....
        /*0090*/ 	.word	0x00000250
        /*0094*/ 	.word	0x000000ff
        /*0098*/ 	.word	0x00000008
        /*009c*/ 	.short	0x0100
        /*009e*/ 	.byte	0x08
	.zero		1


	//   ....[3]....
        /*00a0*/ 	.word	0x00000260
        /*00a4*/ 	.word	0x000000ff
        /*00a8*/ 	.word	0x00000038
        /*00ac*/ 	.short	0x0100
        /*00ae*/ 	.byte	0x08
	.zero		1


	//   ....[4]....
        /*00b0*/ 	.word	0x00000270
        /*00b4*/ 	.word	0x000000ff
        /*00b8*/ 	.word	0x00000010
        /*00bc*/ 	.short	0x0100
        /*00be*/ 	.byte	0x08
	.zero		1


	//   ....[5]....
        /*00c0*/ 	.word	0x00000280
        /*00c4*/ 	.word	0x000000ff
        /*00c8*/ 	.word	0x00000040
        /*00cc*/ 	.short	0x0100
        /*00ce*/ 	.byte	0x08
	.zero		1


	//   ....[6]....
        /*00d0*/ 	.word	0x00000290
        /*00d4*/ 	.word	0x000000ff
        /*00d8*/ 	.word	0x00000018
        /*00dc*/ 	.short	0x0100
        /*00de*/ 	.byte	0x08
	.zero		1


	//   ....[7]....
        /*00e0*/ 	.word	0x000002a0
        /*00e4*/ 	.word	0x000000ff
        /*00e8*/ 	.word	0x00000048
        /*00ec*/ 	.short	0x0100
        /*00ee*/ 	.byte	0x08
	.zero		1


	//   ....[8]....
        /*00f0*/ 	.word	0x000002b0
        /*00f4*/ 	.word	0x000000ff
        /*00f8*/ 	.word	0x00000020
        /*00fc*/ 	.short	0x0100
        /*00fe*/ 	.byte	0x08
	.zero		1


	//   ....[9]....
        /*0100*/ 	.word	0x000002c0
        /*0104*/ 	.word	0x000000ff
        /*0108*/ 	.word	0x00000050
        /*010c*/ 	.short	0x0100
        /*010e*/ 	.byte	0x08
	.zero		1


	//   ....[10]....
        /*0110*/ 	.word	0x000002d0
        /*0114*/ 	.word	0x000000ff
        /*0118*/ 	.word	0x00000028
        /*011c*/ 	.short	0x0100
        /*011e*/ 	.byte	0x08
	.zero		1


	//   ....[11]....
        /*0120*/ 	.word	0x000002e0
        /*0124*/ 	.word	0x000000ff
        /*0128*/ 	.word	0x00000058
        /*012c*/ 	.short	0x0100
        /*012e*/ 	.byte	0x08
	.zero		1


	//   ....[12]....
        /*0130*/ 	.word	0x00000560
        /*0134*/ 	.word	0x000000ff
        /*0138*/ 	.word	0x00000070
        /*013c*/ 	.short	0x0100
        /*013e*/ 	.byte	0x06
	.zero		1


	//   ....[13]....
        /*0140*/ 	.word	0x000005c0
        /*0144*/ 	.word	0x000000ff
        /*0148*/ 	.word	0x00000078
        /*014c*/ 	.short	0x0100
        /*014e*/ 	.byte	0x06
	.zero		1


	//   ....[14]....
        /*0150*/ 	.word	0x00001530
        /*0154*/ 	.word	0x000000ff
        /*0158*/ 	.word	0x00000000
        /*015c*/ 	.short	0x010a
        /*015e*/ 	.byte	0x06
	.zero		1


	//   ....[15]....
        /*0160*/ 	.word	0x00001570
        /*0164*/ 	.word	0x000000ff
        /*0168*/ 	.word	0x00000000
        /*016c*/ 	.short	0x010a
        /*016e*/ 	.byte	0x06
	.zero		1


	//   ....[16]....
        /*0170*/ 	.word	0x00002060
        /*0174*/ 	.word	0x000000ff
        /*0178*/ 	.word	0x00000000
        /*017c*/ 	.short	0x010a
        /*017e*/ 	.byte	0x0e
	.zero		1


	//   ....[17]....
        /*0180*/ 	.word	0x000020a0
        /*0184*/ 	.word	0x000000ff
        /*0188*/ 	.word	0x00000000
        /*018c*/ 	.short	0x010a
        /*018e*/ 	.byte	0x0e
	.zero		1


	//   ....[18]....
        /*0190*/ 	.word	0x00002890
        /*0194*/ 	.word	0x000000ff
        /*0198*/ 	.word	0x00000000
        /*019c*/ 	.short	0x0101
        /*019e*/ 	.byte	0x08
	.zero		1


	//   ....[19]....
        /*01a0*/ 	.word	0x00002ee0
        /*01a4*/ 	.word	0x000000ff
        /*01a8*/ 	.word	0x00000000
        /*01ac*/ 	.short	0x0101
        /*01ae*/ 	.byte	0x08
	.zero		1


	//   ....[20]....
        /*01b0*/ 	.word	0x000089f0
        /*01b4*/ 	.word	0x00000013
        /*01b8*/ 	.word	0x00000030
        /*01bc*/ 	.short	0x010a
        /*01be*/ 	.byte	0x3f
	.zero		1


	//   ....[21]....
        /*01c0*/ 	.word	0x00008d90
        /*01c4*/ 	.word	0x00000008
        /*01c8*/ 	.word	0x00000078
        /*01cc*/ 	.short	0x0101
        /*01ce*/ 	.byte	0x3f
	.zero		1


	//   ....[22]....
        /*01d0*/ 	.word	0x000094a0
        /*01d4*/ 	.word	0x00000006
        /*01d8*/ 	.word	0x00000000
        /*01dc*/ 	.short	0x010a
        /*01de*/ 	.byte	0x3f
	.zero		1


	//   ....[23]....
        /*01e0*/ 	.word	0x00009520
        /*01e4*/ 	.word	0x00000007
        /*01e8*/ 	.word	0x00000000
        /*01ec*/ 	.short	0x010a
        /*01ee*/ 	.byte	0x3f
	.zero		1


	//   ....[24]....
        /*01f0*/ 	.word	0x000095b0
        /*01f4*/ 	.word	0x00000006
        /*01f8*/ 	.word	0x00000000
        /*01fc*/ 	.short	0x010a
        /*01fe*/ 	.byte	0x3f
	.zero		1


	//   ....[25]....
        /*0200*/ 	.word	0x00009640
        /*0204*/ 	.word	0x00000009
        /*0208*/ 	.word	0x00000000
        /*020c*/ 	.short	0x010a
        /*020e*/ 	.byte	0x3f
	.zero		1


	//   ....[26]....
        /*0210*/ 	.word	0x000096d0
        /*0214*/ 	.word	0x00000006
        /*0218*/ 	.word	0x00000000
        /*021c*/ 	.short	0x010a
        /*021e*/ 	.byte	0x3f
	.zero		1


	//   ....[27]....
        /*0220*/ 	.word	0x00009760
        /*0224*/ 	.word	0x00000003
        /*0228*/ 	.word	0x00000000
        /*022c*/ 	.short	0x010a
        /*022e*/ 	.byte	0x3f
	.zero		1


	//   ....[28]....
        /*0230*/ 	.word	0x000097d0
        /*0234*/ 	.word	0x0000000b
        /*0238*/ 	.word	0x00000000
        /*023c*/ 	.short	0x010a
        /*023e*/ 	.byte	0x3f
	.zero		1


	//   ....[29]....
        /*0240*/ 	.word	0x00009830
        /*0244*/ 	.word	0x0000000c
        /*0248*/ 	.word	0x00000000
        /*024c*/ 	.short	0x010a
        /*024e*/ 	.byte	0x3f
	.zero		1


	//   ....[30]....
        /*0250*/ 	.word	0x00009900
        /*0254*/ 	.word	0x00000013
        /*0258*/ 	.word	0x00000030
        /*025c*/ 	.short	0x010a
        /*025e*/ 	.byte	0x3f
	.zero		1


	//   ....[31]....
        /*0260*/ 	.word	0x000099e0
        /*0264*/ 	.word	0x00000006
        /*0268*/ 	.word	0x00000000
        /*026c*/ 	.short	0x010a
        /*026e*/ 	.byte	0x3f
	.zero		1


	//   ....[32]....
        /*0270*/ 	.word	0x00009a30
        /*0274*/ 	.word	0x00000007
        /*0278*/ 	.word	0x00000000
        /*027c*/ 	.short	0x010a
        /*027e*/ 	.byte	0x3f
	.zero		1


	//   ....[33]....
        /*0280*/ 	.word	0x00009a80
        /*0284*/ 	.word	0x00000006
        /*0288*/ 	.word	0x00000000
        /*028c*/ 	.short	0x010a
        /*028e*/ 	.byte	0x3f
	.zero		1


	//   ....[34]....
        /*0290*/ 	.word	0x00009ad0
        /*0294*/ 	.word	0x00000009
        /*0298*/ 	.word	0x00000000
        /*029c*/ 	.short	0x010a
        /*029e*/ 	.byte	0x3f
	.zero		1


	//   ....[35]....
        /*02a0*/ 	.word	0x00009b20
        /*02a4*/ 	.word	0x00000006
        /*02a8*/ 	.word	0x00000000
        /*02ac*/ 	.short	0x010a
        /*02ae*/ 	.byte	0x3f
	.zero		1


	//----- nvinfo : EIATTR_NUM_MBARRIERS
	.align		4
.L_28:
        /*02b0*/ 	.byte	0x03, 0x38
        /*02b2*/ 	.short	0x000e


	//----- nvinfo : EIATTR_EXIT_INSTR_OFFSETS
	.align		4
        /*02b4*/ 	.byte	0x04, 0x1c
        /*02b6*/ 	.short	(.L_30 - .L_29)


	//   ....[0]....
.L_29:
        /*02b8*/ 	.word	0x00000610


	//   ....[1]....
        /*02bc*/ 	.word	0x00000ed0


	//   ....[2]....
        /*02c0*/ 	.word	0x00008060


	//   ....[3]....
        /*02c4*/ 	.word	0x00008690


	//   ....[4]....
        /*02c8*/ 	.word	0x000097b0


	//----- nvinfo : EIATTR_MAX_THREADS
	.align		4
.L_30:
        /*02cc*/ 	.byte	0x04, 0x05
        /*02ce*/ 	.short	(.L_32 - .L_31)
.L_31:
        /*02d0*/ 	.word	0x00000180
        /*02d4*/ 	.word	0x00000001
        /*02d8*/ 	.word	0x00000001


	//----- nvinfo : EIATTR_CRS_STACK_SIZE
	.align		4
.L_32:
        /*02dc*/ 	.byte	0x04, 0x1e
        /*02de*/ 	.short	(.L_34 - .L_33)
.L_33:
        /*02e0*/ 	.word	0x00000000


	//----- nvinfo : EIATTR_CBANK_PARAM_SIZE
	.align		4
.L_34:
        /*02e4*/ 	.byte	0x03, 0x19
        /*02e6*/ 	.short	0x0470


	//----- nvinfo : EIATTR_PARAM_CBANK
	.align		4
        /*02e8*/ 	.byte	0x04, 0x0a
        /*02ea*/ 	.short	(.L_36 - .L_35)
	.align		4
.L_35:
        /*02ec*/ 	.word	index@(.nv.constant0._ZN7cutlass13device_kernelINS_4gemm6kernel13GemmUniversalIN4cute5tupleIJiiiiEEENS1_10collective13CollectiveMmaINS1_37MainloopSm90TmaGmmaWarpSpecializedFP8ILi6ENS5_IJNS4_1CILi1EEESB_SB_EEENS1_35KernelTmaWarpSpecializedCooperativeEEENS5_IJNSA_ILi256EEENSA_ILi64EEENSA_ILi128EEEEEENS_12float_e5m2_tENS5_IJlSB_lEEESJ_SK_NS4_8TiledMMAINS4_8MMA_AtomIJNS4_4SM904GMMA30MMA_64x64x32_F32E5M2E5M2_SS_TNILNSO_7ScaleInE1ELSQ_1EEEEEENS4_6LayoutINS5_IJNSA_ILi2EEESB_SB_EEENS5_IJSB_NSA_ILi0EEESW_EEEEENS5_IJNS4_10UnderscoreESZ_SZ_EEEEENS4_13SM90_TMA_LOADENS4_14ComposedLayoutINS4_7SwizzleILi3ELi4ELi3EEENS4_18smem_ptr_flag_bitsILi8EEENST_INS5_IJNSA_ILi8EEESH_EEENS5_IJSH_SB_EEEEEEEvNS4_8identityES12_S1C_vS1D_EENS_8epilogue10collective6detail29Sm90TmaWarpSpecializedAdapterINS1G_15DefaultEpilogueISJ_SK_SK_NS1F_6thread17LinearCombinationISJ_Li1EffLNS1K_9ScaleType4KindE0ELNS_15FloatRoundStyleE2ESJ_EENS1_15EpilogueDefaultEEEEEvvEEEEvNT_6ParamsE)
        /*02f0*/ 	.short	0x0210
        /*02f2*/ 	.short	0x0470


	//----- nvinfo : EIATTR_SW_WAR
	.align		4
.L_36:
        /*02f4*/ 	.byte	0x04, 0x36
        /*02f6*/ 	.short	(.L_38 - .L_37)
.L_37:
        /*02f8*/ 	.word	0x00000008
.L_38:


//--------------------- .nv.callgraph             --------------------------
	.section	.nv.callgraph,"",@"SHT_CUDA_CALLGRAPH"
	.align	4
	.sectionentsize	8
	.align		4
        /*0000*/ 	.word	0x00000000
	.align		4
        /*0004*/ 	.word	0xffffffff
	.align		4
        /*0008*/ 	.word	0x00000000
	.align		4
        /*000c*/ 	.word	0xfffffffe
	.align		4
        /*0010*/ 	.word	0x00000000
	.align		4
        /*0014*/ 	.word	0xfffffffd
	.align		4
        /*0018*/ 	.word	0x00000000
	.align		4
        /*001c*/ 	.word	0xfffffffc


//--------------------- .nv.constant4             --------------------------
	.section	.nv.constant4,"a",@progbits
	.align	8
	.align		8
.nv.constant4:
        /*0000*/ 	.dword	_ZN40_INTERNAL_d64070de_4_k_cu_ae2d2819_237604cuda3std3__45__cpo5beginE
	.align		8
        /*0008*/ 	.dword	_ZN40_INTERNAL_d64070de_4_k_cu_ae2d2819_237604cuda3std3__45__cpo3endE
	.align		8
        /*0010*/ 	.dword	_ZN40_INTERNAL_d64070de_4_k_cu_ae2d2819_237604cuda3std3__45__cpo6cbeginE
	.align		8
        /*0018*/ 	.dword	_ZN40_INTERNAL_d64070de_4_k_cu_ae2d2819_237604cuda3std3__45__cpo4cendE
	.align		8
        /*0020*/ 	.dword	_ZN40_INTERNAL_d64070de_4_k_cu_ae2d2819_237604cuda3std3__442_GLOBAL__N__d64070de_4_k_cu_ae2d2819_237606ignoreE
	.align		8
        /*0028*/ 	.dword	_ZN40_INTERNAL_d64070de_4_k_cu_ae2d2819_237604cuda3std3__419piecewise_constructE
	.align		8
        /*0030*/ 	.dword	_ZN40_INTERNAL_d64070de_4_k_cu_ae2d2819_237604cuda3std3__48in_placeE
	.align		8
        /*0038*/ 	.dword	_ZN40_INTERNAL_d64070de_4_k_cu_ae2d2819_237604cuda3std6ranges3__45__cpo4swapE
	.align		8
        /*0040*/ 	.dword	_ZN40_INTERNAL_d64070de_4_k_cu_ae2d2819_237604cuda3std6ranges3__45__cpo9iter_moveE
	.align		8
        /*0048*/ 	.dword	_ZN40_INTERNAL_d64070de_4_k_cu_ae2d2819_237604cute7productE
	.align		8
        /*0050*/ 	.dword	_ZN40_INTERNAL_d64070de_4_k_cu_ae2d2819_237604cute1_E


//--------------------- .text._ZN7cutlass13device_kernelINS_4gemm6kernel13GemmUniversalIN4cute5tupleIJiiiiEEENS1_10collective13CollectiveMmaINS1_37MainloopSm90TmaGmmaWarpSpecializedFP8ILi6ENS5_IJNS4_1CILi1EEESB_SB_EEENS1_35KernelTmaWarpSpecializedCooperativeEEENS5_IJNSA_ILi256EEENSA_ILi64EEENSA_ILi128EEEEEENS_12float_e5m2_tENS5_IJlSB_lEEESJ_SK_NS4_8TiledMMAINS4_8MMA_AtomIJNS4_4SM904GMMA30MMA_64x64x32_F32E5M2E5M2_SS_TNILNSO_7ScaleInE1ELSQ_1EEEEEENS4_6LayoutINS5_IJNSA_ILi2EEESB_SB_EEENS5_IJSB_NSA_ILi0EEESW_EEEEENS5_IJNS4_10UnderscoreESZ_SZ_EEEEENS4_13SM90_TMA_LOADENS4_14ComposedLayoutINS4_7SwizzleILi3ELi4ELi3EEENS4_18smem_ptr_flag_bitsILi8EEENST_INS5_IJNSA_ILi8EEESH_EEENS5_IJSH_SB_EEEEEEEvNS4_8identityES12_S1C_vS1D_EENS_8epilogue10collective6detail29Sm90TmaWarpSpecializedAdapterINS1G_15DefaultEpilogueISJ_SK_SK_NS1F_6thread17LinearCombinationISJ_Li1EffLNS1K_9ScaleType4KindE0ELNS_15FloatRoundStyleE2ESJ_EENS1_15EpilogueDefaultEEEEEvvEEEEvNT_6ParamsE --------------------------
	.section	.text._ZN7cutlass13device_kernelINS_4gemm6kernel13GemmUniversalIN4cute5tupleIJiiiiEEENS1_10collective13CollectiveMmaINS1_37MainloopSm90TmaGmmaWarpSpecializedFP8ILi6ENS5_IJNS4_1CILi1EEESB_SB_EEENS1_35KernelTmaWarpSpecializedCooperativeEEENS5_IJNSA_ILi256EEENSA_ILi64EEENSA_ILi128EEEEEENS_12float_e5m2_tENS5_IJlSB_lEEESJ_SK_NS4_8TiledMMAINS4_8MMA_AtomIJNS4_4SM904GMMA30MMA_64x64x32_F32E5M2E5M2_SS_TNILNSO_7ScaleInE1ELSQ_1EEEEEENS4_6LayoutINS5_IJNSA_ILi2EEESB_SB_EEENS5_IJSB_NSA_ILi0EEESW_EEEEENS5_IJNS4_10UnderscoreESZ_SZ_EEEEENS4_13SM90_TMA_LOADENS4_14ComposedLayoutINS4_7SwizzleILi3ELi4ELi3EEENS4_18smem_ptr_flag_bitsILi8EEENST_INS5_IJNSA_ILi8EEESH_EEENS5_IJSH_SB_EEEEEEEvNS4_8identityES12_S1C_vS1D_EENS_8epilogue10collective6detail29Sm90TmaWarpSpecializedAdapterINS1G_15DefaultEpilogueISJ_SK_SK_NS1F_6thread17LinearCombinationISJ_Li1EffLNS1K_9ScaleType4KindE0ELNS_15FloatRoundStyleE2ESJ_EENS1_15EpilogueDefaultEEEEEvvEEEEvNT_6ParamsE,"ax",@progbits
	.align	128
.text._ZN7cutlass13device_kernelINS_4gemm6kernel13GemmUniversalIN4cute5tupleIJiiiiEEENS1_10collective13CollectiveMmaINS1_37MainloopSm90TmaGmmaWarpSpecializedFP8ILi6ENS5_IJNS4_1CILi1EEESB_SB_EEENS1_35KernelTmaWarpSpecializedCooperativeEEENS5_IJNSA_ILi256EEENSA_ILi64EEENSA_ILi128EEEEEENS_12float_e5m2_tENS5_IJlSB_lEEESJ_SK_NS4_8TiledMMAINS4_8MMA_AtomIJNS4_4SM904GMMA30MMA_64x64x32_F32E5M2E5M2_SS_TNILNSO_7ScaleInE1ELSQ_1EEEEEENS4_6LayoutINS5_IJNSA_ILi2EEESB_SB_EEENS5_IJSB_NSA_ILi0EEESW_EEEEENS5_IJNS4_10UnderscoreESZ_SZ_EEEEENS4_13SM90_TMA_LOADENS4_14ComposedLayoutINS4_7SwizzleILi3ELi4ELi3EEENS4_18smem_ptr_flag_bitsILi8EEENST_INS5_IJNSA_ILi8EEESH_EEENS5_IJSH_SB_EEEEEEEvNS4_8identityES12_S1C_vS1D_EENS_8epilogue10collective6detail29Sm90TmaWarpSpecializedAdapterINS1G_15DefaultEpilogueISJ_SK_SK_NS1F_6thread17LinearCombinationISJ_Li1EffLNS1K_9ScaleType4KindE0ELNS_15FloatRoundStyleE2ESJ_EENS1_15EpilogueDefaultEEEEEvvEEEEvNT_6ParamsE:
        .type           _ZN7cutlass13device_kernelINS_4gemm6kernel13GemmUniversalIN4cute5tupleIJiiiiEEENS1_10collective13CollectiveMmaINS1_37MainloopSm90TmaGmmaWarpSpecializedFP8ILi6ENS5_IJNS4_1CILi1EEESB_SB_EEENS1_35KernelTmaWarpSpecializedCooperativeEEENS5_IJNSA_ILi256EEENSA_ILi64EEENSA_ILi128EEEEEENS_12float_e5m2_tENS5_IJlSB_lEEESJ_SK_NS4_8TiledMMAINS4_8MMA_AtomIJNS4_4SM904GMMA30MMA_64x64x32_F32E5M2E5M2_SS_TNILNSO_7ScaleInE1ELSQ_1EEEEEENS4_6LayoutINS5_IJNSA_ILi2EEESB_SB_EEENS5_IJSB_NSA_ILi0EEESW_EEEEENS5_IJNS4_10UnderscoreESZ_SZ_EEEEENS4_13SM90_TMA_LOADENS4_14ComposedLayoutINS4_7SwizzleILi3ELi4ELi3EEENS4_18smem_ptr_flag_bitsILi8EEENST_INS5_IJNSA_ILi8EEESH_EEENS5_IJSH_SB_EEEEEEEvNS4_8identityES12_S1C_vS1D_EENS_8epilogue10collective6detail29Sm90TmaWarpSpecializedAdapterINS1G_15DefaultEpilogueISJ_SK_SK_NS1F_6thread17LinearCombinationISJ_Li1EffLNS1K_9ScaleType4KindE0ELNS_15FloatRoundStyleE2ESJ_EENS1_15EpilogueDefaultEEEEEvvEEEEvNT_6ParamsE,@function
        .size           _ZN7cutlass13device_kernelINS_4gemm6kernel13GemmUniversalIN4cute5tupleIJiiiiEEENS1_10collective13CollectiveMmaINS1_37MainloopSm90TmaGmmaWarpSpecializedFP8ILi6ENS5_IJNS4_1CILi1EEESB_SB_EEENS1_35KernelTmaWarpSpecializedCooperativeEEENS5_IJNSA_ILi256EEENSA_ILi64EEENSA_ILi128EEEEEENS_12float_e5m2_tENS5_IJlSB_lEEESJ_SK_NS4_8TiledMMAINS4_8MMA_AtomIJNS4_4SM904GMMA30MMA_64x64x32_F32E5M2E5M2_SS_TNILNSO_7ScaleInE1ELSQ_1EEEEEENS4_6LayoutINS5_IJNSA_ILi2EEESB_SB_EEENS5_IJSB_NSA_ILi0EEESW_EEEEENS5_IJNS4_10UnderscoreESZ_SZ_EEEEENS4_13SM90_TMA_LOADENS4_14ComposedLayoutINS4_7SwizzleILi3ELi4ELi3EEENS4_18smem_ptr_flag_bitsILi8EEENST_INS5_IJNSA_ILi8EEESH_EEENS5_IJSH_SB_EEEEEEEvNS4_8identityES12_S1C_vS1D_EENS_8epilogue10collective6detail29Sm90TmaWarpSpecializedAdapterINS1G_15DefaultEpilogueISJ_SK_SK_NS1F_6thread17LinearCombinationISJ_Li1EffLNS1K_9ScaleType4KindE0ELNS_15FloatRoundStyleE2ESJ_EENS1_15EpilogueDefaultEEEEEvvEEEEvNT_6ParamsE,(.L_x_205 - _ZN7cutlass13device_kernelINS_4gemm6kernel13GemmUniversalIN4cute5tupleIJiiiiEEENS1_10collective13CollectiveMmaINS1_37MainloopSm90TmaGmmaWarpSpecializedFP8ILi6ENS5_IJNS4_1CILi1EEESB_SB_EEENS1_35KernelTmaWarpSpecializedCooperativeEEENS5_IJNSA_ILi256EEENSA_ILi64EEENSA_ILi128EEEEEENS_12float_e5m2_tENS5_IJlSB_lEEESJ_SK_NS4_8TiledMMAINS4_8MMA_AtomIJNS4_4SM904GMMA30MMA_64x64x32_F32E5M2E5M2_SS_TNILNSO_7ScaleInE1ELSQ_1EEEEEENS4_6LayoutINS5_IJNSA_ILi2EEESB_SB_EEENS5_IJSB_NSA_ILi0EEESW_EEEEENS5_IJNS4_10UnderscoreESZ_SZ_EEEEENS4_13SM90_TMA_LOADENS4_14ComposedLayoutINS4_7SwizzleILi3ELi4ELi3EEENS4_18smem_ptr_flag_bitsILi8EEENST_INS5_IJNSA_ILi8EEESH_EEENS5_IJSH_SB_EEEEEEEvNS4_8identityES12_S1C_vS1D_EENS_8epilogue10collective6detail29Sm90TmaWarpSpecializedAdapterINS1G_15DefaultEpilogueISJ_SK_SK_NS1F_6thread17LinearCombinationISJ_Li1EffLNS1K_9ScaleType4KindE0ELNS_15FloatRoundStyleE2ESJ_EENS1_15EpilogueDefaultEEEEEvvEEEEvNT_6ParamsE)
        .other          _ZN7cutlass13device_kernelINS_4gemm6kernel13GemmUniversalIN4cute5tupleIJiiiiEEENS1_10collective13CollectiveMmaINS1_37MainloopSm90TmaGmmaWarpSpecializedFP8ILi6ENS5_IJNS4_1CILi1EEESB_SB_EEENS1_35KernelTmaWarpSpecializedCooperativeEEENS5_IJNSA_ILi256EEENSA_ILi64EEENSA_ILi128EEEEEENS_12float_e5m2_tENS5_IJlSB_lEEESJ_SK_NS4_8TiledMMAINS4_8MMA_AtomIJNS4_4SM904GMMA30MMA_64x64x32_F32E5M2E5M2_SS_TNILNSO_7ScaleInE1ELSQ_1EEEEEENS4_6LayoutINS5_IJNSA_ILi2EEESB_SB_EEENS5_IJSB_NSA_ILi0EEESW_EEEEENS5_IJNS4_10UnderscoreESZ_SZ_EEEEENS4_13SM90_TMA_LOADENS4_14ComposedLayoutINS4_7SwizzleILi3ELi4ELi3EEENS4_18smem_ptr_flag_bitsILi8EEENST_INS5_IJNSA_ILi8EEESH_EEENS5_IJSH_SB_EEEEEEEvNS4_8identityES12_S1C_vS1D_EENS_8epilogue10collective6detail29Sm90TmaWarpSpecializedAdapterINS1G_15DefaultEpilogueISJ_SK_SK_NS1F_6thread17LinearCombinationISJ_Li1EffLNS1K_9ScaleType4KindE0ELNS_15FloatRoundStyleE2ESJ_EENS1_15EpilogueDefaultEEEEEvvEEEEvNT_6ParamsE,@"STO_CUDA_ENTRY STV_DEFAULT"
_ZN7cutlass13device_kernelINS_4gemm6kernel13GemmUniversalIN4cute5tupleIJiiiiEEENS1_10collective13CollectiveMmaINS1_37MainloopSm90TmaGmmaWarpSpecializedFP8ILi6ENS5_IJNS4_1CILi1EEESB_SB_EEENS1_35KernelTmaWarpSpecializedCooperativeEEENS5_IJNSA_ILi256EEENSA_ILi64EEENSA_ILi128EEEEEENS_12float_e5m2_tENS5_IJlSB_lEEESJ_SK_NS4_8TiledMMAINS4_8MMA_AtomIJNS4_4SM904GMMA30MMA_64x64x32_F32E5M2E5M2_SS_TNILNSO_7ScaleInE1ELSQ_1EEEEEENS4_6LayoutINS5_IJNSA_ILi2EEESB_SB_EEENS5_IJSB_NSA_ILi0EEESW_EEEEENS5_IJNS4_10UnderscoreESZ_SZ_EEEEENS4_13SM90_TMA_LOADENS4_14ComposedLayoutINS4_7SwizzleILi3ELi4ELi3EEENS4_18smem_ptr_flag_bitsILi8EEENST_INS5_IJNSA_ILi8EEESH_EEENS5_IJSH_SB_EEEEEEEvNS4_8identityES12_S1C_vS1D_EENS_8epilogue10collective6detail29Sm90TmaWarpSpecializedAdapterINS1G_15DefaultEpilogueISJ_SK_SK_NS1F_6thread17LinearCombinationISJ_Li1EffLNS1K_9ScaleType4KindE0ELNS_15FloatRoundStyleE2ESJ_EENS1_15EpilogueDefaultEEEEEvvEEEEvNT_6ParamsE:
[----:B------:R-:W-:Y:S01]  /*0000*/  LDC R1, c[0x0][0x28] ;  /* 0x00000a00ff017b82 */ /* 0x000fe20000000800 */
[----:B------:R-:W0:Y:S01]  /*0010*/  S2R R0, SR_TID.X ;  /* 0x0000000000007919 */ /* 0x000e220000002100 */
[----:B------:R-:W-:Y:S01]  /*0020*/  ELECT P0, URZ, PT ;  /* 0x00000000003f782f */ /* 0x000fe20003800000 */
[----:B------:R-:W-:Y:S01]  /*0030*/  BSSY B0, `(.L_x_0) ;  /* 0x000000f000007945 */ /* 0x000fe20003800000 */
[--C-:B0-----:R-:W-:Y:S02]  /*0040*/  SHF.R.U32.HI R2, RZ, 0x5, R0.reuse ;  /* 0x00000005ff027819 */ /* 0x101fe40000011600 */
[----:B------:R-:W-:-:S03]  /*0050*/  SHF.R.U32.HI R3, RZ, 0x7, R0 ;  /* 0x00000007ff037819 */ /* 0x000fc60000011600 */
[----:B------:R-:W0:Y:S04]  /*0060*/  SHFL.IDX PT, R5, R2, RZ, 0x1f ;  /* 0x00001fff02057589 */ /* 0x000e2800000e0000 */
[----:B------:R1:W2:Y:S01]  /*0070*/  SHFL.IDX PT, R6, R3, RZ, 0x1f ;  /* 0x00001fff03067589 */ /* 0x0002a200000e0000 */
[----:B0-----:R-:W-:-:S13]  /*0080*/  ISETP.NE.OR P0, PT, R5, RZ, !P0 ;  /* 0x000000ff0500720c */ /* 0x001fda0004705670 */
[----:B-12---:R-:W-:Y:S05]  /*0090*/  @P0 BRA `(.L_x_1) ;  /* 0x0000000000200947 */ /* 0x006fea0003800000 */
[----:B------:R-:W-:Y:S02]  /*00a0*/  ULDC.64 UR4, c[0x0][0x198] ;  /* 0x0000660000047ab9 */ /* 0x000fe40000000a00 */
[----:B------:R-:W-:Y:S02]  /*00b0*/  UIADD3 UR6, UP0, UR4, 0xf0, URZ ;  /* 0x000000f004067890 */ /* 0x000fe4000ff1e03f */
[----:B------:R-:W-:Y:S02]  /*00c0*/  UIADD3 UR4, UP1, UR4, 0x1f0, URZ ;  /* 0x000001f004047890 */ /* 0x000fe4000ff3e03f */
[----:B------:R-:W-:Y:S02]  /*00d0*/  UIADD3.X UR7, URZ, UR5, URZ, UP0, !UPT ;  /* 0x000000053f077290 */ /* 0x000fe400087fe43f */
[----:B------:R-:W-:-:S07]  /*00e0*/  UIADD3.X UR5, URZ, UR5, URZ, UP1, !UPT ;  /* 0x000000053f057290 */ /* 0x000fce0008ffe43f */
[----:B------:R0:W-:Y:S02]  /*00f0*/  UTMACCTL.PF [UR6] ;  /* 0x00000000060079b9 */ /* 0x0001e40008040000 */
[----:B------:R0:W-:Y:S02]  /*0100*/  UTMACCTL.PF [UR4] ;  /* 0x00000000040079b9 */ /* 0x0001e40008040000 */
[----:B0-----:R-:W-:Y:S01]  /*0110*/  NOP ;  /* 0x0000000000007918 */ /* 0x001fe20000000000 */
.L_x_1:
[----:B------:R-:W-:Y:S05]  /*0120*/  BSYNC B0 ;  /* 0x0000000000007941 */ /* 0x000fea0003800000 */
.L_x_0:
[----:B------:R-:W0:Y:S02]  /*0130*/  SHFL.IDX PT, R3, R2, RZ, 0x1f ;  /* 0x00001fff02037589 */ /* 0x000e2400000e0000 */
[----:B0-----:R-:W-:-:S13]  /*0140*/  ISETP.NE.AND P0, PT, R3, RZ, PT ;  /* 0x000000ff0300720c */ /* 0x001fda0003f05270 */
[----:B------:R-:W-:Y:S05]  /*0150*/  @P0 BRA `(.L_x_2) ;  /* 0x0000000000680947 */ /* 0x000fea0003800000 */
[----:B------:R-:W0:Y:S01]  /*0160*/  S2UR UR8, SR_CgaCtaId ;  /* 0x00000000000879c3 */ /* 0x000e220000008800 */
[----:B------:R-:W-:Y:S01]  /*0170*/  UMOV UR4, 0x400 ;  /* 0x0000040000047882 */ /* 0x000fe20000000000 */
[----:B------:R-:W-:Y:S01]  /*0180*/  UMOV UR5, 0x1 ;  /* 0x0000000100057882 */ /* 0x000fe20000000000 */
[----:B------:R-:W-:Y:S01]  /*0190*/  UMOV UR6, 0x100 ;  /* 0x0000010000067882 */ /* 0x000fe20000000000 */
[----:B------:R-:W-:Y:S01]  /*01a0*/  ELECT P0, URZ, PT ;  /* 0x00000000003f782f */ /* 0x000fe20003800000 */
[----:B------:R-:W-:-:S04]  /*01b0*/  UIADD3 UR6, -UR6, 0x100000, URZ ;  /* 0x0010000006067890 */ /* 0x000fc8000fffe13f */
[----:B------:R-:W-:Y:S02]  /*01c0*/  USHF.L.U32 UR7, UR6, 0xb, URZ ;  /* 0x0000000b06077899 */ /* 0x000fe4000800063f */
[----:B------:R-:W-:Y:S02]  /*01d0*/  USHF.L.U32 UR6, UR6, 0x1, URZ ;  /* 0x0000000106067899 */ /* 0x000fe4000800063f */
[----:B0-----:R-:W-:Y:S02]  /*01e0*/  ULEA UR8, UR8, UR4, 0x18 ;  /* 0x0000000408087291 */ /* 0x001fe4000f8ec03f */
[----:B------:R-:W-:-:S04]  /*01f0*/  UIADD3 UR4, -UR5, 0x100000, URZ ;  /* 0x0010000005047890 */ /* 0x000fc8000fffe13f */
[----:B------:R-:W-:Y:S02]  /*0200*/  USHF.L.U32 UR5, UR4, 0xb, URZ ;  /* 0x0000000b04057899 */ /* 0x000fe4000800063f */
[----:B------:R-:W-:Y:S01]  /*0210*/  USHF.L.U32 UR4, UR4, 0x1, URZ ;  /* 0x0000000104047899 */ /* 0x000fe2000800063f */
[----:B------:R-:W0:Y:S11]  /*0220*/  FENCE.VIEW.ASYNC.S ;  /* 0x00000000000073c6 */ /* 0x000e360000000000 */
[----:B0-----:R0:W1:Y:S01]  /*0230*/  SYNCS.EXCH.64 URZ, [UR8], UR4 ;  /* 0x00000004083f75b2 */ /* 0x0010620008000100 */
[----:B------:R0:W2:Y:S01]  /*0240*/  SYNCS.EXCH.64 URZ, [UR8+0x30], UR6 ;  /* 0x00003006083f75b2 */ /* 0x0000a20008000100 */
[----:B------:R0:W3:Y:S01]  /*0250*/  SYNCS.EXCH.64 URZ, [UR8+0x8], UR4 ;  /* 0x00000804083f75b2 */ /* 0x0000e20008000100 */
[----:B------:R0:W4:Y:S01]  /*0260*/  SYNCS.EXCH.64 URZ, [UR8+0x38], UR6 ;  /* 0x00003806083f75b2 */ /* 0x0001220008000100 */
[----:B------:R0:W0:Y:S01]  /*0270*/  SYNCS.EXCH.64 URZ, [UR8+0x10], UR4 ;  /* 0x00001004083f75b2 */ /* 0x0000220008000100 */
[----:B------:R0:W0:Y:S01]  /*0280*/  SYNCS.EXCH.64 URZ, [UR8+0x40], UR6 ;  /* 0x00004006083f75b2 */ /* 0x0000220008000100 */
[----:B------:R0:W0:Y:S01]  /*0290*/  SYNCS.EXCH.64 URZ, [UR8+0x18], UR4 ;  /* 0x00001804083f75b2 */ /* 0x0000220008000100 */
[----:B------:R0:W0:Y:S01]  /*02a0*/  SYNCS.EXCH.64 URZ, [UR8+0x48], UR6 ;  /* 0x00004806083f75b2 */ /* 0x0000220008000100 */
[----:B------:R0:W0:Y:S01]  /*02b0*/  SYNCS.EXCH.64 URZ, [UR8+0x20], UR4 ;  /* 0x00002004083f75b2 */ /* 0x0000220008000100 */
[----:B------:R0:W0:Y:S01]  /*02c0*/  SYNCS.EXCH.64 URZ, [UR8+0x50], UR6 ;  /* 0x00005006083f75b2 */ /* 0x0000220008000100 */
[----:B------:R0:W0:Y:S01]  /*02d0*/  SYNCS.EXCH.64 URZ, [UR8+0x28], UR4 ;  /* 0x00002804083f75b2 */ /* 0x0000220008000100 */
[----:B------:R0:W0:Y:S01]  /*02e0*/  SYNCS.EXCH.64 URZ, [UR8+0x58], UR6 ;  /* 0x00005806083f75b2 */ /* 0x0000220008000100 */
[----:B------:R-:W-:Y:S01]  /*02f0*/  NOP ;  /* 0x0000000000007918 */ /* 0x000fe20000000000 */
.L_x_2:
[----:B------:R-:W5:Y:S01]  /*0300*/  SHFL.IDX PT, R2, R2, RZ, 0x1f ;  /* 0x00001fff02027589 */ /* 0x000f6200000e0000 */
[----:B------:R-:W1:Y:S01]  /*0310*/  LDC R3, c[0x0][0x65c] ;  /* 0x00019700ff037b82 */ /* 0x000e620000000800 */
[----:B------:R-:W-:Y:S02]  /*0320*/  ELECT P0, URZ, PT ;  /* 0x00000000003f782f */ /* 0x000fe40003800000 */
[----:B------:R-:W-:Y:S01]  /*0330*/  SHF.R.S32.HI R4, RZ, 0x1f, R5 ;  /* 0x0000001fff047819 */ /* 0x000fe20000011405 */
[----:B------:R-:W2:Y:S01]  /*0340*/  S2R R10, SR_CTAID.Y ;  /* 0x00000000000a7919 */ /* 0x000ea20000002600 */
[----:B0-----:R-:W-:Y:S01]  /*0350*/  UMOV UR4, 0x20 ;  /* 0x0000002000047882 */ /* 0x001fe20000000000 */
[C---:B------:R-:W-:Y:S01]  /*0360*/  ISETP.NE.AND P2, PT, R6.reuse, RZ, PT ;  /* 0x000000ff0600720c */ /* 0x040fe20003f45270 */
[----:B------:R-:W-:Y:S01]  /*0370*/  VIADD R11, R6, 0xffffffff ;  /* 0xffffffff060b7836 */ /* 0x000fe20000000000 */
[----:B------:R-:W0:Y:S01]  /*0380*/  S2R R8, SR_CTAID.X ;  /* 0x0000000000087919 */ /* 0x000e220000002500 */
[----:B------:R-:W-:Y:S01]  /*0390*/  LEA.HI R4, R4, R5, RZ, 0x2 ;  /* 0x0000000504047211 */ /* 0x000fe200078f10ff */
[----:B------:R-:W-:Y:S01]  /*03a0*/  NOP ;  /* 0x0000000000007918 */ /* 0x000fe20000000000 */
[----:B------:R-:W-:Y:S01]  /*03b0*/  NOP ;  /* 0x0000000000007918 */ /* 0x000fe20000000000 */
[----:B------:R-:W-:-:S02]  /*03c0*/  ISETP.GE.U32.AND P1, PT, R11, 0x2, PT ;  /* 0x000000020b00780c */ /* 0x000fc40003f26070 */
[----:B------:R-:W-:-:S05]  /*03d0*/  LOP3.LUT R4, R4, 0xfffffffc, RZ, 0xc0, !PT ;  /* 0xfffffffc04047812 */ /* 0x000fca00078ec0ff */
[----:B------:R-:W-:Y:S01]  /*03e0*/  IMAD.IADD R5, R5, 0x1, -R4 ;  /* 0x0000000105057824 */ /* 0x000fe200078e0a04 */
[----:B-----5:R-:W-:Y:S02]  /*03f0*/  ISETP.NE.OR P0, PT, R2, RZ, !P0 ;  /* 0x000000ff0200720c */ /* 0x020fe40004705670 */
[----:B-1----:R-:W-:-:S11]  /*0400*/  ISETP.NE.AND P3, PT, R3, 0x1, PT ;  /* 0x000000010300780c */ /* 0x002fd60003f65270 */
[----:B------:R-:W-:Y:S01]  /*0410*/  VOTEU.ALL UP0, P0 ;  /* 0x00000000003f7886 */ /* 0x000fe20000000000 */
[----:B------:R-:W-:Y:S01]  /*0420*/  VOTEU.ALL UP1, P0 ;  /* 0x00000000003f7886 */ /* 0x000fe20000020000 */
[----:B------:R-:W0:Y:S01]  /*0430*/  @P3 LDC R9, c[0x0][0x10] ;  /* 0x00000400ff093b82 */ /* 0x000e220000000800 */
[----:B--2---:R-:W-:Y:S02]  /*0440*/  @P3 IMAD.MOV.U32 R2, RZ, RZ, R10 ;  /* 0x000000ffff023224 */ /* 0x004fe400078e000a */
[----:B------:R-:W-:Y:S01]  /*0450*/  @!UP0 UMOV UR6, 0x400 ;  /* 0x0000040000068882 */ /* 0x000fe20000000000 */
[----:B------:R-:W-:-:S04]  /*0460*/  @!UP0 UIADD3 UR4, -UR4, 0x100000, URZ ;  /* 0x0010000004048890 */ /* 0x000fc8000fffe13f */
[----:B------:R-:W-:Y:S02]  /*0470*/  @!UP0 USHF.L.U32 UR5, UR4, 0xb, URZ ;  /* 0x0000000b04058899 */ /* 0x000fe4000800063f */
[----:B------:R-:W-:Y:S01]  /*0480*/  @!UP0 USHF.L.U32 UR4, UR4, 0x1, URZ ;  /* 0x0000000104048899 */ /* 0x000fe2000800063f */
[----:B------:R-:W-:Y:S02]  /*0490*/  @P3 IMAD.MOV.U32 R3, RZ, RZ, RZ ;  /* 0x000000ffff033224 */ /* 0x000fe400078e00ff */
[----:B------:R-:W-:Y:S01]  /*04a0*/  @P3 IMAD.MOV.U32 R13, RZ, RZ, RZ ;  /* 0x000000ffff0d3224 */ /* 0x000fe200078e00ff */
[----:B------:R-:W1:Y:S08]  /*04b0*/  @!UP0 S2UR UR7, SR_CgaCtaId ;  /* 0x00000000000789c3 */ /* 0x000e700000008800 */
[----:B------:R-:W2:Y:S01]  /*04c0*/  @!P3 LDC R7, c[0x0][0xc] ;  /* 0x00000300ff07bb82 */ /* 0x000ea20000000800 */
[----:B0-----:R-:W-:-:S04]  /*04d0*/  @P3 IMAD.WIDE.U32 R2, R8, R9, R2 ;  /* 0x0000000908023225 */ /* 0x001fc800078e0002 */
[----:B------:R-:W-:Y:S02]  /*04e0*/  IMAD.MOV.U32 R9, RZ, RZ, RZ ;  /* 0x000000ffff097224 */ /* 0x000fe400078e00ff */
[----:B------:R-:W-:Y:S01]  /*04f0*/  @P3 IMAD.IADD R3, R3, 0x1, R13 ;  /* 0x0000000103033824 */ /* 0x000fe200078e020d */
[----:B-1----:R-:W-:Y:S01]  /*0500*/  @!UP0 ULEA UR6, UR7, UR6, 0x18 ;  /* 0x0000000607068291 */ /* 0x002fe2000f8ec03f */
[----:B------:R-:W-:Y:S01]  /*0510*/  VOTEU.ALL UP0, P0 ;  /* 0x00000000003f7886 */ /* 0x000fe20000000000 */
[----:B------:R-:W-:-:S04]  /*0520*/  ISETP.NE.AND P0, PT, R5, 0x3, PT ;  /* 0x000000030500780c */ /* 0x000fc80003f05270 */
[----:B------:R-:W-:-:S04]  /*0530*/  ISETP.EQ.OR P0, PT, R5, RZ, !P0 ;  /* 0x000000ff0500720c */ /* 0x000fc80004702670 */
[----:B------:R-:W-:Y:S01]  /*0540*/  ISETP.EQ.AND P0, PT, R6, RZ, P0 ;  /* 0x000000ff0600720c */ /* 0x000fe20000702270 */
[----:B------:R-:W0:Y:S02]  /*0550*/  FENCE.VIEW.ASYNC.S ;  /* 0x00000000000073c6 */ /* 0x000e240000000000 */
[----:B0-----:R0:W3:Y:S01]  /*0560*/  @!UP0 SYNCS.EXCH.64 URZ, [UR6+0x70], UR4 ;  /* 0x00007004063f85b2 */ /* 0x0010e20008000100 */
[----:B--2---:R-:W-:Y:S01]  /*0570*/  @!P3 IMAD.WIDE.U32 R6, R7, R10, R8 ;  /* 0x0000000a0706b225 */ /* 0x004fe200078e0008 */
[----:B------:R-:W-:-:S03]  /*0580*/  SEL R4, RZ, 0x1, !P0 ;  /* 0x00000001ff047807 */ /* 0x000fc60004000000 */
[----:B------:R-:W-:Y:S02]  /*0590*/  @!P3 IMAD.MOV.U32 R2, RZ, RZ, R6 ;  /* 0x000000ffff02b224 */ /* 0x000fe400078e0006 */
[----:B------:R-:W-:Y:S01]  /*05a0*/  @!P3 IMAD.MOV.U32 R3, RZ, RZ, R7 ;  /* 0x000000ffff03b224 */ /* 0x000fe200078e0007 */
[----:B------:R-:W-:Y:S01]  /*05b0*/  SEL R4, R4, 0x2, P1 ;  /* 0x0000000204047807 */ /* 0x000fe20000800000 */
[----:B------:R0:W3:Y:S01]  /*05c0*/  @!UP1 SYNCS.EXCH.64 URZ, [UR6+0x78], UR4 ;  /* 0x00007804063f95b2 */ /* 0x0000e20008000100 */
[----:B------:R-:W-:Y:S01]  /*05d0*/  NOP ;  /* 0x0000000000007918 */ /* 0x000fe20000000000 */
[----:B---34-:R-:W-:Y:S06]  /*05e0*/  BAR.SYNC.DEFER_BLOCKING 0x0 ;  /* 0x0000000000007b1d */ /* 0x018fec0000010000 */
[----:B------:R-:W-:Y:S05]  /*05f0*/  @!P2 BRA `(.L_x_3) ;  /* 0x00000078009ca947 */ /* 0x000fea0003800000 */
[----:B------:R-:W-:-:S13]  /*0600*/  ISETP.GT.U32.AND P0, PT, R11, 0x1, PT ;  /* 0x000000010b00780c */ /* 0x000fda0003f04070 */
[----:B0-----:R-:W-:Y:S05]  /*0610*/  @P0 EXIT ;  /* 0x000000000000094d */ /* 0x001fea0003800000 */
[----:B------:R-:W-:Y:S01]  /*0620*/  ULDC.64 UR4, c[0x0][0x650] ;  /* 0x0001940000047ab9 */ /* 0x000fe20000000a00 */
[----:B------:R-:W-:Y:S01]  /*0630*/  PRMT R12, RZ, 0x7610, R12 ;  /* 0x00007610ff0c7816 */ /* 0x000fe2000000000c */
[----:B------:R-:W-:Y:S01]  /*0640*/  IMAD.MOV.U32 R6, RZ, RZ, -0x1 ;  /* 0xffffffffff067424 */ /* 0x000fe200078e00ff */
[----:B------:R-:W-:Y:S01]  /*0650*/  ISETP.GE.U32.AND P0, PT, R2, UR4, PT ;  /* 0x0000000402007c0c */ /* 0x000fe2000bf06070 */
[----:B------:R-:W-:Y:S02]  /*0660*/  IMAD.MOV.U32 R7, RZ, RZ, -0x1 ;  /* 0xffffffffff077424 */ /* 0x000fe400078e00ff */
[----:B------:R-:W-:Y:S01]  /*0670*/  IMAD.MOV.U32 R5, RZ, RZ, -0x1 ;  /* 0xffffffffff057424 */ /* 0x000fe200078e00ff */
[----:B------:R-:W-:-:S13]  /*0680*/  ISETP.GE.U32.AND.EX P0, PT, R3, UR5, PT, P0 ;  /* 0x0000000503007c0c */ /* 0x000fda000bf06100 */
[----:B------:R-:W-:Y:S05]  /*0690*/  @P0 BRA `(.L_x_4) ;  /* 0x00000004005c0947 */ /* 0x000fea0003800000 */
[----:B------:R-:W0:Y:S01]  /*06a0*/  LDC.64 R16, c[0x0][0x628] ;  /* 0x00018a00ff107b82 */ /* 0x000e220000000a00 */
[----:B------:R-:W-:Y:S02]  /*06b0*/  IMAD.MOV.U32 R6, RZ, RZ, R2 ;  /* 0x000000ffff067224 */ /* 0x000fe400078e0002 */
[----:B------:R-:W-:-:S05]  /*06c0*/  IMAD.MOV.U32 R7, RZ, RZ, R3 ;  /* 0x000000ffff077224 */ /* 0x000fca00078e0003 */
[----:B------:R-:W1:Y:S08]  /*06d0*/  LDC R18, c[0x0][0x630] ;  /* 0x00018c00ff127b82 */ /* 0x000e700000000800 */
[----:B------:R-:W2:Y:S01]  /*06e0*/  LDC.64 R20, c[0x0][0x620] ;  /* 0x00018800ff147b82 */ /* 0x000ea20000000a00 */
[----:B0-----:R-:W-:-:S04]  /*06f0*/  ISETP.NE.U32.AND P0, PT, R16, RZ, PT ;  /* 0x000000ff1000720c */ /* 0x001fc80003f05070 */
[----:B------:R-:W-:-:S13]  /*0700*/  ISETP.NE.AND.EX P0, PT, R17, RZ, PT, P0 ;  /* 0x000000ff1100720c */ /* 0x000fda0003f05300 */
[----:B-12---:R-:W-:Y:S05]  /*0710*/  @!P0 BRA `(.L_x_5) ;  /* 0x0000000000288947 */ /* 0x006fea0003800000 */
[----:B------:R-:W0:Y:S02]  /*0720*/  LDC R5, c[0x0][0x634] ;  /* 0x00018d00ff057b82 */ /* 0x000e240000000800 */
[----:B0-----:R-:W-:-:S05]  /*0730*/  IADD3 R5, P0, R2, R5, RZ ;  /* 0x0000000502057210 */ /* 0x001fca0007f1e0ff */
[----:B------:R-:W-:-:S04]  /*0740*/  IMAD.X R11, RZ, RZ, R3, P0 ;  /* 0x000000ffff0b7224 */ /* 0x000fc800000e0603 */
[----:B------:R-:W-:-:S04]  /*0750*/  IMAD.WIDE.U32 R6, R11, R16, RZ ;  /* 0x000000100b067225 */ /* 0x000fc800078e00ff */
[----:B------:R-:W-:-:S04]  /*0760*/  IMAD.WIDE.U32 R12, P0, R5, R17, R6 ;  /* 0x00000011050c7225 */ /* 0x000fc80007800006 */
[----:B------:R-:W-:-:S04]  /*0770*/  IMAD.WIDE.U32 R6, R5, R16, RZ ;  /* 0x0000001005067225 */ /* 0x000fc800078e00ff */
[----:B------:R-:W-:Y:S01]  /*0780*/  IMAD.X R15, RZ, RZ, RZ, P0 ;  /* 0x000000ffff0f7224 */ /* 0x000fe200000e06ff */
[----:B------:R-:W-:Y:S01]  /*0790*/  IADD3 RZ, P0, R7, R12, RZ ;  /* 0x0000000c07ff7210 */ /* 0x000fe20007f1e0ff */
[----:B------:R-:W-:-:S04]  /*07a0*/  IMAD.MOV.U32 R14, RZ, RZ, R13 ;  /* 0x000000ffff0e7224 */ /* 0x000fc800078e000d */
[----:B------:R-:W-:-:S08]  /*07b0*/  IMAD.WIDE.U32.X R6, R11, R17, R14, P0 ;  /* 0x000000110b067225 */ /* 0x000fd000000e040e */
.L_x_5:
[--C-:B------:R-:W-:Y:S01]  /*07c0*/  SHF.R.U64 R26, R6, R18, R7.reuse ;  /* 0x00000012061a7219 */ /* 0x100fe20000001207 */
[----:B------:R-:W0:Y:S01]  /*07d0*/  LDC.64 R22, c[0x0][0x640] ;  /* 0x00019000ff167b82 */ /* 0x000e220000000a00 */
[----:B------:R-:W-:Y:S01]  /*07e0*/  I2FP.F32.U32 R5, R8 ;  /* 0x0000000800057245 */ /* 0x000fe20000201000 */
[----:B------:R-:W-:Y:S01]  /*07f0*/  ULDC UR4, c[0x0][0x150] ;  /* 0x0000540000047ab9 */ /* 0x000fe20000000800 */
[----:B------:R-:W-:Y:S02]  /*0800*/  SHF.R.U32.HI R6, RZ, R18, R7 ;  /* 0x00000012ff067219 */ /* 0x000fe40000011607 */
[----:B------:R-:W-:Y:S01]  /*0810*/  IADD3 R11, P0, RZ, -R26, RZ ;  /* 0x8000001aff0b7210 */ /* 0x000fe20007f1e0ff */
[----:B------:R-:W-:Y:S01]  /*0820*/  FMUL R5, R5, UR4 ;  /* 0x0000000405057c20 */ /* 0x000fe20008400000 */
[----:B------:R-:W-:Y:S01]  /*0830*/  ULDC UR4, c[0x0][0x154] ;  /* 0x0000550000047ab9 */ /* 0x000fe20000000800 */
[----:B------:R-:W1:Y:S02]  /*0840*/  LDC R14, c[0x0][0x618] ;  /* 0x00018600ff0e7b82 */ /* 0x000e640000000800 */
[----:B------:R-:W-:-:S02]  /*0850*/  IMAD.X R13, RZ, RZ, ~R6, P0 ;  /* 0x000000ffff0d7224 */ /* 0x000fc400000e0e06 */
[----:B------:R-:W2:Y:S01]  /*0860*/  F2I.U32.TRUNC.NTZ R5, R5 ;  /* 0x0000000500057305 */ /* 0x000ea2000020f000 */
[----:B------:R-:W-:-:S03]  /*0870*/  IMAD.WIDE.U32 R6, R11, R20, R2 ;  /* 0x000000140b067225 */ /* 0x000fc600078e0002 */
[----:B------:R-:W3:Y:S01]  /*0880*/  LDC R9, c[0x0][0x144] ;  /* 0x00005100ff097b82 */ /* 0x000ee20000000800 */
[----:B------:R-:W-:-:S04]  /*0890*/  IMAD R12, R13, R20, RZ ;  /* 0x000000140d0c7224 */ /* 0x000fc800078e02ff */
[----:B------:R-:W-:Y:S02]  /*08a0*/  IMAD R11, R11, R21, R12 ;  /* 0x000000150b0b7224 */ /* 0x000fe400078e020c */
[----:B------:R-:W-:Y:S01]  /*08b0*/  IMAD.MOV.U32 R12, RZ, RZ, 0x1 ;  /* 0x00000001ff0c7424 */ /* 0x000fe200078e00ff */
[----:B------:R-:W4:Y:S01]  /*08c0*/  LDC R18, c[0x0][0x608] ;  /* 0x00018200ff127b82 */ /* 0x000f220000000800 */
[----:B------:R-:W-:Y:S01]  /*08d0*/  IMAD.IADD R11, R7, 0x1, R11 ;  /* 0x00000001070b7824 */ /* 0x000fe200078e020b */
[----:B0-----:R-:W-:Y:S01]  /*08e0*/  ISETP.NE.U32.AND P0, PT, R22, RZ, PT ;  /* 0x000000ff1600720c */ /* 0x001fe20003f05070 */
[----:B--2---:R-:W-:-:S03]  /*08f0*/  IMAD.MOV R7, RZ, RZ, -R5 ;  /* 0x000000ffff077224 */ /* 0x004fc600078e0a05 */
[----:B------:R-:W-:Y:S02]  /*0900*/  ISETP.NE.AND.EX P0, PT, R23, RZ, PT, P0 ;  /* 0x000000ff1700720c */ /* 0x000fe40003f05300 */
[----:B------:R-:W0:Y:S01]  /*0910*/  LDC R13, c[0x0][0x658] ;  /* 0x00019600ff0d7b82 */ /* 0x000e220000000800 */
[--C-:B-1----:R-:W-:Y:S02]  /*0920*/  SHF.R.U64 R16, R6, R14, R11.reuse ;  /* 0x0000000e06107219 */ /* 0x102fe4000000120b */
[----:B------:R-:W-:Y:S02]  /*0930*/  I2FP.F32.U32 R6, R10 ;  /* 0x0000000a00067245 */ /* 0x000fe40000201000 */
[----:B------:R-:W-:-:S03]  /*0940*/  SHF.R.U32.HI R11, RZ, R14, R11 ;  /* 0x0000000eff0b7219 */ /* 0x000fc6000001160b */
[----:B------:R-:W1:Y:S01]  /*0950*/  LDC R17, c[0x0][0x148] ;  /* 0x00005200ff117b82 */ /* 0x000e620000000800 */
[----:B---3--:R-:W-:Y:S02]  /*0960*/  IMAD R5, R9, R7, R8 ;  /* 0x0000000709057224 */ /* 0x008fe400078e0208 */
[----:B------:R-:W-:Y:S01]  /*0970*/  FMUL R7, R6, UR4 ;  /* 0x0000000406077c20 */ /* 0x000fe20008400000 */
[----:B------:R-:W-:-:S03]  /*0980*/  IMAD.MOV.U32 R6, RZ, RZ, -0x1 ;  /* 0xffffffffff067424 */ /* 0x000fc600078e00ff */
[----:B------:R2:W3:Y:S01]  /*0990*/  F2I.U32.TRUNC.NTZ R15, R7 ;  /* 0x00000007000f7305 */ /* 0x0004e2000020f000 */
[----:B------:R-:W1:Y:S01]  /*09a0*/  LDC R21, c[0x0][0x600] ;  /* 0x00018000ff157b82 */ /* 0x000e620000000800 */
[-CC-:B----4-:R-:W-:Y:S02]  /*09b0*/  SHF.R.U64 R27, R16, R18.reuse, R11.reuse ;  /* 0x00000012101b7219 */ /* 0x190fe4000000120b */
[----:B------:R-:W-:-:S05]  /*09c0*/  SHF.R.U32.HI R8, RZ, R18, R11 ;  /* 0x00000012ff087219 */ /* 0x000fca000001160b */
[----:B------:R-:W4:Y:S01]  /*09d0*/  LDC R20, c[0x0][0x648] ;  /* 0x00019200ff147b82 */ /* 0x000f220000000800 */
[-CC-:B0-----:R-:W-:Y:S02]  /*09e0*/  SHF.R.U64 R18, R27, R13.reuse, R8.reuse ;  /* 0x0000000d1b127219 */ /* 0x181fe40000001208 */
[-C--:B------:R-:W-:Y:S02]  /*09f0*/  SHF.L.U32 R6, R6, R13.reuse, RZ ;  /* 0x0000000d06067219 */ /* 0x080fe400000006ff */
[-C--:B------:R-:W-:Y:S02]  /*0a00*/  SHF.R.U32.HI R8, RZ, R13.reuse, R8 ;  /* 0x0000000dff087219 */ /* 0x080fe40000011608 */
[----:B------:R-:W-:Y:S01]  /*0a10*/  LOP3.LUT R14, RZ, R6, RZ, 0x33, !PT ;  /* 0x00000006ff0e7212 */ /* 0x000fe200078e33ff */
[----:B------:R-:W0:Y:S01]  /*0a20*/  LDC R25, c[0x0][0x638] ;  /* 0x00018e00ff197b82 */ /* 0x000e220000000800 */
[----:B------:R-:W-:Y:S01]  /*0a30*/  SHF.L.U32 R11, R12, R13, RZ ;  /* 0x0000000d0c0b7219 */ /* 0x000fe200000006ff */
[----:B------:R-:W-:-:S02]  /*0a40*/  IMAD.MOV.U32 R6, RZ, RZ, R18 ;  /* 0x000000ffff067224 */ /* 0x000fc400078e0012 */
[----:B--2---:R-:W-:-:S04]  /*0a50*/  IMAD.MOV.U32 R7, RZ, RZ, R8 ;  /* 0x000000ffff077224 */ /* 0x004fc800078e0008 */
[----:B------:R-:W2:Y:S01]  /*0a60*/  LDC R24, c[0x0][0x610] ;  /* 0x00018400ff187b82 */ /* 0x000ea20000000800 */
[----:B---3--:R-:W-:Y:S05]  /*0a70*/  @!P0 BRA `(.L_x_6) ;  /* 0x0000000000288947 */ /* 0x008fea0003800000 */
[----:B------:R-:W3:Y:S02]  /*0a80*/  LDC R13, c[0x0][0x64c] ;  /* 0x00019300ff0d7b82 */ /* 0x000ee40000000800 */
[----:B---3--:R-:W-:-:S05]  /*0a90*/  IADD3 R13, P0, R18, R13, RZ ;  /* 0x0000000d120d7210 */ /* 0x008fca0007f1e0ff */
        /* <DEDUP_REMOVED lines=8> */
.L_x_6:
[----:B----4-:R-:W-:Y:S01]  /*0b20*/  SHF.R.U64 R6, R6, R20, R7 ;  /* 0x0000001406067219 */ /* 0x010fe20000001207 */
[----:B-1----:R-:W-:Y:S01]  /*0b30*/  VIADD R7, R21, 0xffffffff ;  /* 0xffffffff15077836 */ /* 0x002fe20000000000 */
[----:B------:R-:W-:Y:S01]  /*0b40*/  LOP3.LUT R14, R27, R14, RZ, 0xc0, !PT ;  /* 0x0000000e1b0e7212 */ /* 0x000fe200078ec0ff */
[----:B------:R-:W-:Y:S02]  /*0b50*/  IMAD.MOV R15, RZ, RZ, -R15 ;  /* 0x000000ffff0f7224 */ /* 0x000fe400078e0a0f */
[----:B------:R-:W-:Y:S01]  /*0b60*/  IMAD.MOV R8, RZ, RZ, -R6 ;  /* 0x000000ffff087224 */ /* 0x000fe200078e0a06 */
[----:B------:R-:W-:Y:S01]  /*0b70*/  LOP3.LUT R7, R16, R7, RZ, 0xc0, !PT ;  /* 0x0000000710077212 */ /* 0x000fe200078ec0ff */
[----:B------:R-:W-:Y:S02]  /*0b80*/  IMAD R14, R11, R6, R14 ;  /* 0x000000060b0e7224 */ /* 0x000fe400078e020e */
[----:B------:R-:W-:Y:S02]  /*0b90*/  @P3 IMAD R5, R17, R15, R10 ;  /* 0x0000000f11053224 */ /* 0x000fe400078e020a */
[----:B0-----:R-:W-:-:S02]  /*0ba0*/  IMAD R6, R8, R25, R18 ;  /* 0x0000001908067224 */ /* 0x001fc400078e0212 */
[----:B--2---:R-:W-:Y:S02]  /*0bb0*/  IMAD R5, R14, R24, R5 ;  /* 0x000000180e057224 */ /* 0x004fe400078e0205 */
[----:B------:R-:W-:Y:S02]  /*0bc0*/  IMAD R6, R6, R21, R7 ;  /* 0x0000001506067224 */ /* 0x000fe400078e0207 */
[----:B------:R-:W-:-:S03]  /*0bd0*/  IMAD.MOV.U32 R12, RZ, RZ, 0x1 ;  /* 0x00000001ff0c7424 */ /* 0x000fc600078e00ff */
[----:B------:R-:W-:Y:S02]  /*0be0*/  SEL R7, R6, R5, !P3 ;  /* 0x0000000506077207 */ /* 0x000fe40005800000 */
[----:B------:R-:W-:Y:S01]  /*0bf0*/  SEL R6, R5, R6, !P3 ;  /* 0x0000000605067207 */ /* 0x000fe20005800000 */
[----:B------:R-:W-:-:S07]  /*0c00*/  IMAD.MOV.U32 R5, RZ, RZ, R26 ;  /* 0x000000ffff057224 */ /* 0x000fce00078e001a */
.L_x_4:
[----:B------:R-:W-:-:S08]  /*0c10*/  NOP ;  /* 0x0000000000007918 */ /* 0x000fd00000000000 */
[----:B------:R-:W0:Y:S02]  /*0c20*/  USETMAXREG.TRY_ALLOC.CTAPOOL UP0, 0xe8 ;  /* 0x000000e8000079c8 */ /* 0x000e240008000600 */
[----:B0-----:R-:W-:-:S13]  /*0c30*/  PLOP3.LUT P0, PT, PT, PT, UP0, 0x80, 0x0 ;  /* 0x000000000000781c */ /* 0x001fda0003f0f008 */
[----:B------:R-:W-:Y:S05]  /*0c40*/  @!P0 BRA `(.L_x_4) ;  /* 0xfffffffc00f08947 */ /* 0x000fea000383ffff */
[----:B------:R-:W-:Y:S01]  /*0c50*/  ULDC.64 UR4, c[0x0][0x598] ;  /* 0x0001660000047ab9 */ /* 0x000fe20000000a00 */
[----:B------:R-:W-:Y:S01]  /*0c60*/  ULDC.64 UR20, c[0x0][0x208] ;  /* 0x0000820000147ab9 */ /* 0x000fe20000000a00 */
[----:B------:R-:W-:-:S04]  /*0c70*/  ISETP.NE.U32.AND P0, PT, RZ, UR4, PT ;  /* 0x00000004ff007c0c */ /* 0x000fc8000bf05070 */
[----:B------:R-:W-:-:S13]  /*0c80*/  ISETP.NE.AND.EX P0, PT, RZ, UR5, PT, P0 ;  /* 0x00000005ff007c0c */ /* 0x000fda000bf05300 */
[----:B------:R-:W-:Y:S05]  /*0c90*/  @!P0 BRA `(.L_x_7) ;  /* 0x00000000001c8947 */ /* 0x000fea0003800000 */
[----:B------:R-:W0:Y:S02]  /*0ca0*/  LDC.64 R8, c[0x0][0x598] ;  /* 0x00016600ff087b82 */ /* 0x000e240000000a00 */
[----:B0-----:R-:W2:Y:S02]  /*0cb0*/  LDG.E.64 R8, desc[UR20][R8.64] ;  /* 0x0000001408087981 */ /* 0x001ea4000c1e1b00 */
[----:B--2---:R-:W-:-:S04]  /*0cc0*/  ISETP.NE.U32.AND P0, PT, R8, RZ, PT ;  /* 0x000000ff0800720c */ /* 0x004fc80003f05070 */
[----:B------:R-:W-:-:S13]  /*0cd0*/  ISETP.NE.AND.EX P0, PT, R9, RZ, PT, P0 ;  /* 0x000000ff0900720c */ /* 0x000fda0003f05300 */
[----:B------:R-:W-:Y:S05]  /*0ce0*/  @!P0 BRA `(.L_x_7) ;  /* 0x0000000000088947 */ /* 0x000fea0003800000 */
[----:B------:R0:W5:Y:S01]  /*0cf0*/  LD.E R8, desc[UR20][R8.64] ;  /* 0x0000001408087980 */ /* 0x000162000c101900 */
[----:B------:R-:W-:Y:S05]  /*0d00*/  BRA `(.L_x_8) ;  /* 0x0000000000207947 */ /* 0x000fea0003800000 */
.L_x_7:
[----:B------:R-:W-:Y:S02]  /*0d10*/  ULDC.64 UR4, c[0x0][0x588] ;  /* 0x0001620000047ab9 */ /* 0x000fe40000000a00 */
[----:B------:R-:W-:-:S04]  /*0d20*/  ISETP.NE.U32.AND P0, PT, RZ, UR4, PT ;  /* 0x00000004ff007c0c */ /* 0x000fc8000bf05070 */
[----:B------:R-:W-:-:S13]  /*0d30*/  ISETP.NE.AND.EX P0, PT, RZ, UR5, PT, P0 ;  /* 0x00000005ff007c0c */ /* 0x000fda000bf05300 */
[----:B------:R-:W-:Y:S05]  /*0d40*/  @!P0 BRA `(.L_x_9) ;  /* 0x00000000000c8947 */ /* 0x000fea0003800000 */
[----:B------:R-:W0:Y:S02]  /*0d50*/  LDC.64 R8, c[0x0][0x588] ;  /* 0x00016200ff087b82 */ /* 0x000e240000000a00 */
[----:B0-----:R1:W5:Y:S01]  /*0d60*/  LDG.E R8, desc[UR20][R8.64] ;  /* 0x0000001408087981 */ /* 0x001362000c1e1900 */
[----:B------:R-:W-:Y:S05]  /*0d70*/  BRA `(.L_x_8) ;  /* 0x0000000000047947 */ /* 0x000fea0003800000 */
.L_x_9:
[----:B------:R-:W2:Y:S02]  /*0d80*/  LDC R8, c[0x0][0x580] ;  /* 0x00016000ff087b82 */ /* 0x000ea40000000800 */
.L_x_8:
[----:B------:R-:W-:Y:S02]  /*0d90*/  ULDC.64 UR4, c[0x0][0x5a0] ;  /* 0x0001680000047ab9 */ /* 0x000fe40000000a00 */
[----:B------:R-:W-:-:S04]  /*0da0*/  ISETP.NE.U32.AND P0, PT, RZ, UR4, PT ;  /* 0x00000004ff007c0c */ /* 0x000fc8000bf05070 */
[----:B------:R-:W-:-:S13]  /*0db0*/  ISETP.NE.AND.EX P0, PT, RZ, UR5, PT, P0 ;  /* 0x00000005ff007c0c */ /* 0x000fda000bf05300 */
[----:B------:R-:W-:Y:S05]  /*0dc0*/  @!P0 BRA `(.L_x_10) ;  /* 0x00000000001c8947 */ /* 0x000fea0003800000 */
[----:B------:R-:W3:Y:S02]  /*0dd0*/  LDC.64 R10, c[0x0][0x5a0] ;  /* 0x00016800ff0a7b82 */ /* 0x000ee40000000a00 */
[----:B---3--:R-:W3:Y:S02]  /*0de0*/  LDG.E.64 R10, desc[UR20][R10.64] ;  /* 0x000000140a0a7981 */ /* 0x008ee4000c1e1b00 */
[----:B---3--:R-:W-:-:S04]  /*0df0*/  ISETP.NE.U32.AND P0, PT, R10, RZ, PT ;  /* 0x000000ff0a00720c */ /* 0x008fc80003f05070 */
[----:B------:R-:W-:-:S13]  /*0e00*/  ISETP.NE.AND.EX P0, PT, R11, RZ, PT, P0 ;  /* 0x000000ff0b00720c */ /* 0x000fda0003f05300 */
[----:B------:R-:W-:Y:S05]  /*0e10*/  @!P0 BRA `(.L_x_10) ;  /* 0x0000000000088947 */ /* 0x000fea0003800000 */
[----:B01----:R0:W5:Y:S01]  /*0e20*/  LD.E R9, desc[UR20][R10.64] ;  /* 0x000000140a097980 */ /* 0x003162000c101900 */
[----:B------:R-:W-:Y:S05]  /*0e30*/  BRA `(.L_x_11) ;  /* 0x0000000000207947 */ /* 0x000fea0003800000 */
.L_x_10:
[----:B------:R-:W-:Y:S02]  /*0e40*/  ULDC.64 UR4, c[0x0][0x590] ;  /* 0x0001640000047ab9 */ /* 0x000fe40000000a00 */
[----:B------:R-:W-:-:S04]  /*0e50*/  ISETP.NE.U32.AND P0, PT, RZ, UR4, PT ;  /* 0x00000004ff007c0c */ /* 0x000fc8000bf05070 */
[----:B------:R-:W-:-:S13]  /*0e60*/  ISETP.NE.AND.EX P0, PT, RZ, UR5, PT, P0 ;  /* 0x00000005ff007c0c */ /* 0x000fda000bf05300 */
[----:B------:R-:W-:Y:S05]  /*0e70*/  @!P0 BRA `(.L_x_12) ;  /* 0x00000000000c8947 */ /* 0x000fea0003800000 */
[----:B------:R-:W0:Y:S02]  /*0e80*/  LDC.64 R10, c[0x0][0x590] ;  /* 0x00016400ff0a7b82 */ /* 0x000e240000000a00 */
[----:B01----:R1:W5:Y:S01]  /*0e90*/  LDG.E R9, desc[UR20][R10.64] ;  /* 0x000000140a097981 */ /* 0x003362000c1e1900 */
[----:B------:R-:W-:Y:S05]  /*0ea0*/  BRA `(.L_x_11) ;  /* 0x0000000000047947 */ /* 0x000fea0003800000 */
.L_x_12:
[----:B01----:R-:W3:Y:S02]  /*0eb0*/  LDC R9, c[0x0][0x584] ;  /* 0x00016100ff097b82 */ /* 0x003ee40000000800 */
.L_x_11:
[----:B------:R-:W-:-:S13]  /*0ec0*/  LOP3.LUT P0, RZ, R12, 0xff, RZ, 0xc0, !PT ;  /* 0x000000ff0cff7812 */ /* 0x000fda000780c0ff */
[----:B------:R-:W-:Y:S05]  /*0ed0*/  @!P0 EXIT ;  /* 0x000000000000894d */ /* 0x000fea0003800000 */
[----:B------:R-:W-:Y:S01]  /*0ee0*/  ULDC UR4, c[0x0][0x28c] ;  /* 0x0000a30000047ab9 */ /* 0x000fe20000000800 */
[----:B------:R-:W-:Y:S01]  /*0ef0*/  LOP3.LUT R142, R4, 0x1, RZ, 0xfc, !PT ;  /* 0x00000001048e7812 */ /* 0x000fe200078efcff */
[----:B------:R-:W-:-:S04]  /*0f00*/  UIADD3 UR4, UR4, 0x7f, URZ ;  /* 0x0000007f04047890 */ /* 0x000fc8000fffe03f */
[----:B------:R-:W-:-:S04]  /*0f10*/  USHF.R.S32.HI UR5, URZ, 0x1f, UR4 ;  /* 0x0000001f3f057899 */ /* 0x000fc80008011404 */
[----:B------:R-:W-:-:S03]  /*0f20*/  ULEA.HI UR5, UR5, UR4, URZ, 0x7 ;  /* 0x0000000405057291 */ /* 0x000fc6000f8f383f */
[----:B------:R-:W-:Y:S01]  /*0f30*/  UMOV UR4, URZ ;  /* 0x0000003f00047c82 */ /* 0x000fe20008000000 */
[----:B------:R-:W-:-:S03]  /*0f40*/  USHF.R.S32.HI UR9, URZ, 0x7, UR5 ;  /* 0x000000073f097899 */ /* 0x000fc60008011405 */
[----:B------:R-:W-:-:S09]  /*0f50*/  UMOV UR5, URZ ;  /* 0x0000003f00057c82 */ /* 0x000fd20008000000 */
.L_x_165:
[----:B01----:R-:W-:Y:S01]  /*0f60*/  LOP3.LUT R10, R0, 0x80, RZ, 0xc0, !PT ;  /* 0x00000080000a7812 */ /* 0x003fe200078ec0ff */
[----:B------:R-:W0:Y:S01]  /*0f70*/  S2UR UR13, SR_CgaCtaId ;  /* 0x00000000000d79c3 */ /* 0x000e220000008800 */
[----:B------:R-:W-:Y:S01]  /*0f80*/  UMOV UR12, 0x400 ;  /* 0x00000400000c7882 */ /* 0x000fe20000000000 */
[----:B------:R-:W-:Y:S01]  /*0f90*/  UMOV UR6, URZ ;  /* 0x0000003f00067c82 */ /* 0x000fe20008000000 */
[----:B------:R-:W-:Y:S01]  /*0fa0*/  SHF.R.U32.HI R10, RZ, 0x7, R10 ;  /* 0x00000007ff0a7819 */ /* 0x000fe2000001160a */
[----:B------:R-:W-:Y:S01]  /*0fb0*/  UMOV UR7, URZ ;  /* 0x0000003f00077c82 */ /* 0x000fe20008000000 */
[----:B------:R-:W-:Y:S02]  /*0fc0*/  CS2R R18, SRZ ;  /* 0x0000000000127805 */ /* 0x000fe4000001ff00 */
[----:B------:R-:W-:Y:S02]  /*0fd0*/  CS2R R16, SRZ ;  /* 0x0000000000107805 */ /* 0x000fe4000001ff00 */
[----:B------:R-:W-:Y:S01]  /*0fe0*/  CS2R R20, SRZ ;  /* 0x0000000000147805 */ /* 0x000fe2000001ff00 */
[----:B------:R-:W1:Y:S01]  /*0ff0*/  LDC R11, c[0x0][0x28c] ;  /* 0x0000a300ff0b7b82 */ /* 0x000e620000000800 */
[----:B----4-:R-:W4:Y:S01]  /*1000*/  SHFL.IDX PT, R10, R10, RZ, 0x1f ;  /* 0x00001fff0a0a7589 */ /* 0x010f2200000e0000 */
[----:B------:R-:W-:-:S02]  /*1010*/  CS2R R22, SRZ ;  /* 0x0000000000167805 */ /* 0x000fc4000001ff00 */
[----:B------:R-:W-:Y:S02]  /*1020*/  CS2R R88, SRZ ;  /* 0x0000000000587805 */ /* 0x000fe4000001ff00 */
[----:B------:R-:W-:Y:S02]  /*1030*/  CS2R R90, SRZ ;  /* 0x00000000005a7805 */ /* 0x000fe4000001ff00 */
[----:B------:R-:W-:Y:S02]  /*1040*/  CS2R R92, SRZ ;  /* 0x00000000005c7805 */ /* 0x000fe4000001ff00 */
[----:B------:R-:W-:Y:S02]  /*1050*/  CS2R R96, SRZ ;  /* 0x0000000000607805 */ /* 0x000fe4000001ff00 */
[----:B------:R-:W-:Y:S02]  /*1060*/  CS2R R94, SRZ ;  /* 0x00000000005e7805 */ /* 0x000fe4000001ff00 */
        /* <DEDUP_REMOVED lines=16> */
[----:B-1----:R-:W-:Y:S02]  /*1170*/  ISETP.GE.AND P0, PT, R11, 0x1, PT ;  /* 0x000000010b00780c */ /* 0x002fe40003f06270 */
[----:B------:R-:W-:Y:S02]  /*1180*/  CS2R R130, SRZ ;  /* 0x0000000000827805 */ /* 0x000fe4000001ff00 */
[----:B----4-:R-:W-:-:S02]  /*1190*/  R2UR UR8, R10 ;  /* 0x000000000a0872ca */ /* 0x010fc400000e0000 */
[----:B------:R-:W-:Y:S02]  /*11a0*/  CS2R R132, SRZ ;  /* 0x0000000000847805 */ /* 0x000fe4000001ff00 */
[----:B------:R-:W-:Y:S02]  /*11b0*/  CS2R R134, SRZ ;  /* 0x0000000000867805 */ /* 0x000fe4000001ff00 */
[----:B------:R-:W-:Y:S02]  /*11c0*/  CS2R R136, SRZ ;  /* 0x0000000000887805 */ /* 0x000fe4000001ff00 */
[----:B------:R-:W-:Y:S02]  /*11d0*/  CS2R R138, SRZ ;  /* 0x00000000008a7805 */ /* 0x000fe4000001ff00 */
[----:B------:R-:W-:Y:S01]  /*11e0*/  CS2R R140, SRZ ;  /* 0x00000000008c7805 */ /* 0x000fe2000001ff00 */
[----:B------:R-:W-:Y:S01]  /*11f0*/  IMAD.MOV.U32 R143, RZ, RZ, RZ ;  /* 0x000000ffff8f7224 */ /* 0x000fe200078e00ff */
[----:B------:R-:W-:Y:S01]  /*1200*/  CS2R R56, SRZ ;  /* 0x0000000000387805 */ /* 0x000fe2000001ff00 */
[----:B------:R-:W-:Y:S01]  /*1210*/  IMAD.MOV.U32 R145, RZ, RZ, RZ ;  /* 0x000000ffff917224 */ /* 0x000fe200078e00ff */
[----:B------:R-:W-:Y:S01]  /*1220*/  CS2R R58, SRZ ;  /* 0x00000000003a7805 */ /* 0x000fe2000001ff00 */
[----:B--23--:R-:W-:Y:S01]  /*1230*/  IMAD.U32 R13, RZ, RZ, UR4 ;  /* 0x00000004ff0d7e24 */ /* 0x00cfe2000f8e00ff */
[----:B------:R-:W-:-:S02]  /*1240*/  CS2R R60, SRZ ;  /* 0x00000000003c7805 */ /* 0x000fc4000001ff00 */
[----:B------:R-:W-:Y:S01]  /*1250*/  CS2R R62, SRZ ;  /* 0x00000000003e7805 */ /* 0x000fe2000001ff00 */
[----:B------:R-:W-:Y:S01]  /*1260*/  ULEA.HI UR10, UR8, UR8, URZ, 0x1 ;  /* 0x00000008080a7291 */ /* 0x000fe2000f8f083f */
[----:B------:R-:W-:Y:S02]  /*1270*/  CS2R R64, SRZ ;  /* 0x0000000000407805 */ /* 0x000fe4000001ff00 */
[----:B------:R-:W-:Y:S02]  /*1280*/  CS2R R66, SRZ ;  /* 0x0000000000427805 */ /* 0x000fe4000001ff00 */
[----:B------:R-:W-:Y:S01]  /*1290*/  CS2R R68, SRZ ;  /* 0x0000000000447805 */ /* 0x000fe2000001ff00 */
[----:B------:R-:W-:Y:S01]  /*12a0*/  ULOP3.LUT UR11, UR10, 0x7fffe, URZ, 0xc0, !UPT ;  /* 0x0007fffe0a0b7892 */ /* 0x000fe2000f8ec03f */
[----:B------:R-:W-:Y:S01]  /*12b0*/  CS2R R70, SRZ ;  /* 0x0000000000467805 */ /* 0x000fe2000001ff00 */
[----:B0-----:R-:W-:Y:S01]  /*12c0*/  ULEA UR10, UR13, UR12, 0x18 ;  /* 0x0000000c0d0a7291 */ /* 0x001fe2000f8ec03f */
[----:B------:R-:W-:Y:S01]  /*12d0*/  CS2R R72, SRZ ;  /* 0x0000000000487805 */ /* 0x000fe2000001ff00 */
[----:B------:R-:W-:Y:S01]  /*12e0*/  UIADD3 UR11, UR8, -UR11, URZ ;  /* 0x8000000b080b7290 */ /* 0x000fe2000fffe03f */
[----:B------:R-:W-:Y:S01]  /*12f0*/  CS2R R74, SRZ ;  /* 0x00000000004a7805 */ /* 0x000fe2000001ff00 */
[----:B------:R-:W-:Y:S01]  /*1300*/  UMOV UR12, UR5 ;  /* 0x00000005000c7c82 */ /* 0x000fe20008000000 */
[----:B------:R-:W-:Y:S01]  /*1310*/  UMOV UR8, URZ ;  /* 0x0000003f00087c82 */ /* 0x000fe20008000000 */
[----:B------:R-:W-:Y:S01]  /*1320*/  ULEA UR11, UR11, UR10, 0xd ;  /* 0x0000000a0b0b7291 */ /* 0x000fe2000f8e683f */
[----:B------:R-:W-:-:S02]  /*1330*/  CS2R R76, SRZ ;  /* 0x00000000004c7805 */ /* 0x000fc4000001ff00 */
[----:B------:R-:W-:Y:S02]  /*1340*/  CS2R R78, SRZ ;  /* 0x00000000004e7805 */ /* 0x000fe4000001ff00 */
[----:B------:R-:W-:Y:S01]  /*1350*/  CS2R R80, SRZ ;  /* 0x0000000000507805 */ /* 0x000fe2000001ff00 */
[----:B------:R-:W-:Y:S01]  /*1360*/  UIADD3 UR11, UR11, 0x180, URZ ;  /* 0x000001800b0b7890 */ /* 0x000fe2000fffe03f */
[----:B------:R-:W-:Y:S02]  /*1370*/  CS2R R82, SRZ ;  /* 0x0000000000527805 */ /* 0x000fe4000001ff00 */
[----:B------:R-:W-:Y:S02]  /*1380*/  CS2R R84, SRZ ;  /* 0x0000000000547805 */ /* 0x000fe4000001ff00 */
[----:B------:R-:W-:Y:S01]  /*1390*/  CS2R R86, SRZ ;  /* 0x0000000000567805 */ /* 0x000fe2000001ff00 */
[----:B------:R-:W-:Y:S01]  /*13a0*/  USHF.R.U32.HI UR11, URZ, 0x4, UR11 ;  /* 0x000000043f0b7899 */ /* 0x000fe2000801160b */
[----:B------:R-:W-:-:S02]  /*13b0*/  CS2R R24, SRZ ;  /* 0x0000000000187805 */ /* 0x000fc4000001ff00 */
[----:B------:R-:W-:Y:S02]  /*13c0*/  CS2R R26, SRZ ;  /* 0x00000000001a7805 */ /* 0x000fe4000001ff00 */
[----:B------:R-:W-:Y:S01]  /*13d0*/  CS2R R28, SRZ ;  /* 0x00000000001c7805 */ /* 0x000fe2000001ff00 */
[----:B------:R-:W-:Y:S01]  /*13e0*/  ULOP3.LUT UR11, UR11, 0x3fff, URZ, 0xc0, !UPT ;  /* 0x00003fff0b0b7892 */ /* 0x000fe2000f8ec03f */
        /* <DEDUP_REMOVED lines=12> */
[----:B------:R-:W-:Y:S01]  /*14b0*/  CS2R R54, SRZ ;  /* 0x0000000000367805 */ /* 0x000fe2000001ff00 */
[----:B------:R-:W-:Y:S06]  /*14c0*/  @!P0 BRA `(.L_x_13) ;  /* 0x0000000800a08947 */ /* 0x000fec0003800000 */
[----:B------:R-:W-:-:S13]  /*14d0*/  ISETP.NE.AND P1, PT, R142, 0x3, PT ;  /* 0x000000038e00780c */ /* 0x000fda0003f25270 */
[----:B------:R-:W-:Y:S05]  /*14e0*/  @!P1 BRA `(.L_x_14) ;  /* 0x0000000000049947 */ /* 0x000fea0003800000 */
[----:B------:R-:W-:Y:S01]  /*14f0*/  BPT.TRAP 0x1 ;  /* 0x000000040000795c */ /* 0x000fe20000300000 */
.L_x_14:
[----:B------:R-:W-:Y:S01]  /*1500*/  ULEA UR6, UR5, UR10, 0x3 ;  /* 0x0000000a05067291 */ /* 0x000fe2000f8e183f */
[----:B------:R-:W-:-:S05]  /*1510*/  IMAD.U32 R10, RZ, RZ, UR4 ;  /* 0x00000004ff0a7e24 */ /* 0x000fca000f8e00ff */
[----:B------:R-:W-:-:S04]  /*1520*/  SHF.L.U32 R10, R10, 0x1f, RZ ;  /* 0x0000001f0a0a7819 */ /* 0x000fc800000006ff */
[----:B------:R0:W1:Y:S01]  /*1530*/  SYNCS.PHASECHK.TRANS64.TRYWAIT P0, [UR6], R10 ;  /* 0x0000000aff0075a7 */ /* 0x0000620008000146 */
[----:B------:R-:W-:Y:S05]  /*1540*/  @!P1 BRA `(.L_x_15) ;  /* 0x0000000000049947 */ /* 0x000fea0003800000 */
[----:B------:R-:W-:Y:S01]  /*1550*/  BPT.TRAP 0x1 ;  /* 0x000000040000795c */ /* 0x000fe20000300000 */
.L_x_15:
[----:B-1----:R-:W-:Y:S05]  /*1560*/  @P0 BRA `(.L_x_16) ;  /* 0x0000000000080947 */ /* 0x002fea0003800000 */
[----:B------:R-:W1:Y:S02]  /*1570*/  SYNCS.PHASECHK.TRANS64.TRYWAIT P0, [UR6], R10 ;  /* 0x0000000aff0075a7 */ /* 0x000e640008000146 */
[----:B-1----:R-:W-:Y:S05]  /*1580*/  @!P0 BRA `(.L_x_17) ;  /* 0x00000080008c8947 */ /* 0x002fea0003800000 */
.L_x_16:
[----:B------:R-:W-:Y:S01]  /*1590*/  UIADD3 UR6, UR10, 0x30180, URZ ;  /* 0x000301800a067890 */ /* 0x000fe2000fffe03f */
[----:B------:R-:W-:Y:S01]  /*15a0*/  WARPGROUP.ARRIVE ;  /* 0x00000000000079c5 */ /* 0x000fe20000000000 */
[----:B------:R-:W-:Y:S01]  /*15b0*/  ULOP3.LUT UR8, UR11, 0x10000, URZ, 0xfc, !UPT ;  /* 0x000100000b087892 */ /* 0x000fe2000f8efc3f */
[----:B------:R-:W-:Y:S01]  /*15c0*/  CS2R R18, SRZ ;  /* 0x0000000000127805 */ /* 0x000fe2000001ff00 */
[----:B------:R-:W-:Y:S01]  /*15d0*/  USHF.R.U32.HI UR6, URZ, 0x4, UR6 ;  /* 0x000000043f067899 */ /* 0x000fe20008011606 */
[----:B------:R-:W-:Y:S01]  /*15e0*/  CS2R R16, SRZ ;  /* 0x0000000000107805 */ /* 0x000fe2000001ff00 */
[----:B------:R-:W-:Y:S01]  /*15f0*/  ULEA UR8, UR5, UR8, 0xb ;  /* 0x0000000805087291 */ /* 0x000fe2000f8e583f */
[----:B------:R-:W-:Y:S01]  /*1600*/  CS2R R20, SRZ ;  /* 0x0000000000147805 */ /* 0x000fe2000001ff00 */
[----:B------:R-:W-:Y:S01]  /*1610*/  ULOP3.LUT UR6, UR6, 0x3fff, URZ, 0xc0, !UPT ;  /* 0x00003fff06067892 */ /* 0x000fe2000f8ec03f */
[----:B------:R-:W-:Y:S01]  /*1620*/  CS2R R22, SRZ ;  /* 0x0000000000167805 */ /* 0x000fe2000001ff00 */
[----:B------:R-:W-:Y:S01]  /*1630*/  UMOV UR13, 0x40000040 ;  /* 0x40000040000d7882 */ /* 0x000fe20000000000 */
[----:B------:R-:W-:Y:S01]  /*1640*/  UMOV UR15, 0x40000040 ;  /* 0x40000040000f7882 */ /* 0x000fe20000000000 */
[----:B------:R-:W-:Y:S01]  /*1650*/  ULOP3.LUT UR6, UR6, 0x10000, URZ, 0xfc, !UPT ;  /* 0x0001000006067892 */ /* 0x000fe2000f8efc3f */
[----:B------:R-:W-:Y:S01]  /*1660*/  CS2R R88, SRZ ;  /* 0x0000000000587805 */ /* 0x000fe2000001ff00 */
[----:B------:R-:W-:Y:S01]  /*1670*/  UMOV UR12, UR8 ;  /* 0x00000008000c7c82 */ /* 0x000fe20008000000 */
[----:B------:R-:W-:Y:S01]  /*1680*/  CS2R R90, SRZ ;  /* 0x00000000005a7805 */ /* 0x000fe2000001ff00 */
[----:B------:R-:W-:Y:S01]  /*1690*/  ULEA UR7, UR5, UR6, 0x9 ;  /* 0x0000000605077291 */ /* 0x000fe2000f8e483f */
[----:B------:R-:W-:Y:S01]  /*16a0*/  CS2R R92, SRZ ;  /* 0x00000000005c7805 */ /* 0x000fe2000001ff00 */
[----:B------:R-:W-:Y:S01]  /*16b0*/  UIADD3 UR6, UR8, 0x400, URZ ;  /* 0x0000040008067890 */ /* 0x000fe2000fffe03f */
[----:B------:R-:W-:-:S02]  /*16c0*/  CS2R R96, SRZ ;  /* 0x0000000000607805 */ /* 0x000fc4000001ff00 */
[----:B------:R-:W-:Y:S02]  /*16d0*/  CS2R R94, SRZ ;  /* 0x00000000005e7805 */ /* 0x000fe4000001ff00 */
[----:B------:R-:W-:Y:S02]  /*16e0*/  CS2R R98, SRZ ;  /* 0x0000000000627805 */ /* 0x000fe4000001ff00 */
[----:B------:R-:W-:Y:S01]  /*16f0*/  CS2R R100, SRZ ;  /* 0x0000000000647805 */ /* 0x000fe2000001ff00 */
[----:B------:R-:W-:Y:S01]  /*1700*/  UMOV UR14, UR7 ;  /* 0x00000007000e7c82 */ /* 0x000fe20008000000 */
[----:B------:R-:W-:Y:S01]  /*1710*/  CS2R R102, SRZ ;  /* 0x0000000000667805 */ /* 0x000fe2000001ff00 */
[----:B------:R-:W-:Y:S01]  /*1720*/  QGMMA.64x64x32.F32.E5M2.E5M2 R56, gdesc[UR12], RZ, !UPT ;  /* 0x00e000000c3879f3 */ /* 0x000fe2000c7038ff */
[----:B------:R-:W-:Y:S01]  /*1730*/  UMOV UR12, UR6 ;  /* 0x00000006000c7c82 */ /* 0x000fe20008000000 */
[----:B------:R-:W-:Y:S01]  /*1740*/  UMOV UR13, 0x40000040 ;  /* 0x40000040000d7882 */ /* 0x000fe20000000000 */
[----:B------:R-:W-:Y:S01]  /*1750*/  UIADD3 UR6, UR8, 0x402, URZ ;  /* 0x0000040208067890 */ /* 0x000fe2000fffe03f */
[----:B------:R-:W-:Y:S01]  /*1760*/  QGMMA.64x64x32.F32.E5M2.E5M2 R24, gdesc[UR12], RZ, !UPT ;  /* 0x00e000000c1879f3 */ /* 0x000fe2000c7038ff */
[----:B------:R-:W-:Y:S01]  /*1770*/  UIADD3 UR12, UR8, 0x2, URZ ;  /* 0x00000002080c7890 */ /* 0x000fe2000fffe03f */
[----:B------:R-:W-:Y:S01]  /*1780*/  CS2R R104, SRZ ;  /* 0x0000000000687805 */ /* 0x000fe2000001ff00 */
[----:B------:R-:W-:Y:S01]  /*1790*/  UIADD3 UR14, UR7, 0x2, URZ ;  /* 0x00000002070e7890 */ /* 0x000fe2000fffe03f */
[----:B------:R-:W-:Y:S01]  /*17a0*/  CS2R R108, SRZ ;  /* 0x00000000006c7805 */ /* 0x000fe2000001ff00 */
[----:B------:R-:W-:Y:S01]  /*17b0*/  UMOV UR13, 0x40000040 ;  /* 0x40000040000d7882 */ /* 0x000fe20000000000 */
[----:B------:R-:W-:Y:S01]  /*17c0*/  UMOV UR15, 0x40000040 ;  /* 0x40000040000f7882 */ /* 0x000fe20000000000 */
        /* <DEDUP_REMOVED lines=16> */
[----:B------:R-:W-:Y:S01]  /*18d0*/  CS2R R140, SRZ ;  /* 0x00000000008c7805 */ /* 0x000fe2000001ff00 */
[----:B------:R-:W-:Y:S02]  /*18e0*/  IMAD.MOV.U32 R143, RZ, RZ, RZ ;  /* 0x000000ffff8f7224 */ /* 0x000fe400078e00ff */
[----:B------:R-:W-:Y:S01]  /*18f0*/  IMAD.MOV.U32 R145, RZ, RZ, RZ ;  /* 0x000000ffff917224 */ /* 0x000fe200078e00ff */
[----:B------:R-:W-:Y:S01]  /*1900*/  QGMMA.64x64x32.F32.E5M2.E5M2 R56, gdesc[UR12], R56 ;  /* 0x00e000000c3879f3 */ /* 0x000fe20008703838 */
[----:B------:R-:W-:Y:S01]  /*1910*/  UMOV UR12, UR6 ;  /* 0x00000006000c7c82 */ /* 0x000fe20008000000 */
[----:B------:R-:W-:Y:S01]  /*1920*/  UMOV UR13, 0x40000040 ;  /* 0x40000040000d7882 */ /* 0x000fe20000000000 */
[----:B------:R-:W-:Y:S01]  /*1930*/  UIADD3 UR6, UR8, 0x404, URZ ;  /* 0x0000040408067890 */ /* 0x000fe2000fffe03f */
[----:B------:R-:W-:Y:S01]  /*1940*/  QGMMA.64x64x32.F32.E5M2.E5M2 R24, gdesc[UR12], R24 ;  /* 0x00e000000c1879f3 */ /* 0x000fe20008703818 */
[----:B------:R-:W-:-:S02]  /*1950*/  UIADD3 UR12, UR8, 0x4, URZ ;  /* 0x00000004080c7890 */ /* 0x000fc4000fffe03f */
[----:B------:R-:W-:Y:S01]  /*1960*/  UIADD3 UR14, UR7, 0x4, URZ ;  /* 0x00000004070e7890 */ /* 0x000fe2000fffe03f */
[----:B------:R-:W-:Y:S01]  /*1970*/  UMOV UR13, 0x40000040 ;  /* 0x40000040000d7882 */ /* 0x000fe20000000000 */
[----:B------:R-:W-:-:S07]  /*1980*/  UMOV UR15, 0x40000040 ;  /* 0x40000040000f7882 */ /* 0x000fce0000000000 */
[----:B------:R-:W-:Y:S01]  /*1990*/  QGMMA.64x64x32.F32.E5M2.E5M2 R56, gdesc[UR12], R56 ;  /* 0x00e000000c3879f3 */ /* 0x000fe20008703838 */
[----:B------:R-:W-:Y:S01]  /*19a0*/  UMOV UR12, UR6 ;  /* 0x00000006000c7c82 */ /* 0x000fe20008000000 */
[----:B------:R-:W-:Y:S01]  /*19b0*/  UMOV UR13, 0x40000040 ;  /* 0x40000040000d7882 */ /* 0x000fe20000000000 */
[----:B------:R-:W-:Y:S01]  /*19c0*/  UMOV UR6, 0x4 ;  /* 0x0000000400067882 */ /* 0x000fe20000000000 */
[----:B------:R-:W-:Y:S01]  /*19d0*/  QGMMA.64x64x32.F32.E5M2.E5M2 R24, gdesc[UR12], R24 ;  /* 0x00e000000c1879f3 */ /* 0x000fe20008703818 */
[----:B------:R-:W-:Y:S02]  /*19e0*/  UIADD3 UR14, UR7, 0x6, URZ ;  /* 0x00000006070e7890 */ /* 0x000fe4000fffe03f */
[----:B------:R-:W-:Y:S01]  /*19f0*/  UIADD3 UR12, UR8, 0x6, URZ ;  /* 0x00000006080c7890 */ /* 0x000fe2000fffe03f */
[----:B------:R-:W-:Y:S01]  /*1a00*/  ULDC UR7, c[0x0][0x50c] ;  /* 0x0001430000077ab9 */ /* 0x000fe20000000800 */
[----:B------:R-:W-:Y:S02]  /*1a10*/  UIADD3 UR8, UR8, 0x406, URZ ;  /* 0x0000040608087890 */ /* 0x000fe4000fffe03f */
[----:B------:R-:W-:Y:S01]  /*1a20*/  UISETP.NE.AND UP0, UPT, UR7, 0x4, UPT ;  /* 0x000000040700788c */ /* 0x000fe2000bf05270 */
[----:B------:R-:W-:Y:S01]  /*1a30*/  UMOV UR13, 0x40000040 ;  /* 0x40000040000d7882 */ /* 0x000fe20000000000 */
[----:B------:R-:W-:-:S02]  /*1a40*/  UMOV UR15, 0x40000040 ;  /* 0x40000040000f7882 */ /* 0x000fc40000000000 */
[----:B------:R-:W-:-:S06]  /*1a50*/  USEL UR7, URZ, 0x1, UP0 ;  /* 0x000000013f077887 */ /* 0x000fcc0008000000 */
[----:B------:R-:W-:Y:S01]  /*1a60*/  ISETP.NE.AND P0, PT, RZ, UR7, PT ;  /* 0x00000007ff007c0c */ /* 0x000fe2000bf05270 */
[----:B------:R-:W-:Y:S01]  /*1a70*/  QGMMA.64x64x32.F32.E5M2.E5M2 R56, gdesc[UR12], R56 ;  /* 0x00e000000c3879f3 */ /* 0x000fe20008703838 */
[----:B------:R-:W-:Y:S01]  /*1a80*/  UMOV UR12, UR8 ;  /* 0x00000008000c7c82 */ /* 0x000fe20008000000 */
[----:B------:R-:W-:Y:S02]  /*1a90*/  UMOV UR13, 0x40000040 ;  /* 0x40000040000d7882 */ /* 0x000fe40000000000 */
[----:B------:R-:W-:Y:S08]  /*1aa0*/  QGMMA.64x64x32.F32.E5M2.E5M2 R24, gdesc[UR12], R24, gsb0 ;  /* 0x00e000000c1879f3 */ /* 0x000ff00008003818 */
[----:B------:R-:W-:Y:S05]  /*1ab0*/  @!P0 BRA `(.L_x_18) ;  /* 0x0000000400088947 */ /* 0x000fea0003800000 */
[----:B------:R-:W-:Y:S02]  /*1ac0*/  WARPGROUP.DEPBAR.LE gsb0, 0x0 ;  /* 0x00008000000079c5 */ /* 0x000fe40000010000 */
[----:B------:R-:W-:-:S01]  /*1ad0*/  FADD R145, RZ, R56 ;  /* 0x00000038ff917221 */ /* 0x000fc20000000000 */
[----:B------:R-:W-:Y:S01]  /*1ae0*/  FADD R140, RZ, R57 ;  /* 0x00000039ff8c7221 */ /* 0x000fe20000000000 */
        /* <DEDUP_REMOVED lines=62> */
[----:B------:R-:W-:-:S06]  /*1ed0*/  UMOV UR6, URZ ;  /* 0x0000003f00067c82 */ /* 0x000fcc0008000000 */
.L_x_18:
[----:B------:R-:W-:-:S04]  /*1ee0*/  UIADD3 UR12, UR5, 0x1, URZ ;  /* 0x00000001050c7890 */ /* 0x000fc8000fffe03f */
[----:B------:R-:W-:-:S04]  /*1ef0*/  UISETP.NE.AND UP0, UPT, UR12, 0x6, UPT ;  /* 0x000000060c00788c */ /* 0x000fc8000bf05270 */
[----:B------:R-:W-:Y:S02]  /*1f00*/  USEL UR8, URZ, 0x1, UP0 ;  /* 0x000000013f087887 */ /* 0x000fe40008000000 */
[----:B------:R-:W-:Y:S02]  /*1f10*/  USEL UR12, UR12, URZ, UP0 ;  /* 0x0000003f0c0c7287 */ /* 0x000fe40008000000 */
[----:B------:R-:W-:-:S06]  /*1f20*/  ULOP3.LUT UR8, UR4, UR8, URZ, 0x3c, !UPT ;  /* 0x0000000804087292 */ /* 0x000fcc000f8e3c3f */
[----:B------:R-:W-:Y:S01]  /*1f30*/  IMAD.U32 R13, RZ, RZ, UR8 ;  /* 0x00000008ff0d7e24 */ /* 0x000fe2000f8e00ff */
[----:B------:R-:W-:-:S06]  /*1f40*/  UMOV UR8, 0x1 ;  /* 0x0000000100087882 */ /* 0x000fcc0000000000 */
.L_x_13:
[----:B------:R-:W-:-:S04]  /*1f50*/  UISETP.LT.AND UP0, UPT, UR9, 0x1, UPT ;  /* 0x000000010900788c */ /* 0x000fc8000bf01270 */
[----:B------:R-:W-:-:S04]  /*1f60*/  USEL UR13, UR9, 0x1, UP0 ;  /* 0x00000001090d7887 */ /* 0x000fc80008000000 */
[----:B------:R-:W-:-:S04]  /*1f70*/  UIADD3 UR13, UR9, -UR13, URZ ;  /* 0x8000000d090d7290 */ /* 0x000fc8000fffe03f */
[----:B------:R-:W-:-:S06]  /*1f80*/  UISETP.GE.AND UP0, UPT, UR13, 0x1, UPT ;  /* 0x000000010d00788c */ /* 0x000fcc000bf06270 */
[----:B------:R-:W-:-:S13]  /*1f90*/  PLOP3.LUT P0, PT, PT, PT, UP0, 0x80, 0x0 ;  /* 0x000000000000781c */ /* 0x000fda0003f0f008 */
[----:B------:R-:W-:Y:S05]  /*1fa0*/  @!P0 BRA `(.L_x_19) ;  /* 0x0000000800748947 */ /* 0x000fea0003800000 */
[----:B01----:R-:W-:Y:S01]  /*1fb0*/  IMAD.U32 R10, RZ, RZ, UR13 ;  /* 0x0000000dff0a7e24 */ /* 0x003fe2000f8e00ff */
[----:B------:R-:W-:Y:S01]  /*1fc0*/  UMOV UR13, UR5 ;  /* 0x00000005000d7c82 */ /* 0x000fe20008000000 */
[----:B------:R-:W-:-:S05]  /*1fd0*/  ULDC UR15, c[0x0][0x50c] ;  /* 0x00014300000f7ab9 */ /* 0x000fca0000000800 */
.L_x_27:
[----:B------:R-:W-:-:S13]  /*1fe0*/  ISETP.NE.AND P1, PT, R142, 0x3, PT ;  /* 0x000000038e00780c */ /* 0x000fda0003f25270 */
[----:B01----:R-:W-:Y:S05]  /*1ff0*/  @!P1 BRA `(.L_x_20) ;  /* 0x0000000000049947 */ /* 0x003fea0003800000 */
[----:B------:R-:W-:Y:S01]  /*2000*/  BPT.TRAP 0x1 ;  /* 0x000000040000795c */ /* 0x000fe20000300000 */
.L_x_20:
[----:B------:R-:W0:Y:S01]  /*2010*/  S2UR UR14, SR_CgaCtaId ;  /* 0x00000000000e79c3 */ /* 0x000e220000008800 */
[----:B------:R-:W-:Y:S01]  /*2020*/  UMOV UR10, 0x400 ;  /* 0x00000400000a7882 */ /* 0x000fe20000000000 */
[----:B------:R-:W-:Y:S01]  /*2030*/  SHF.L.U32 R11, R13, 0x1f, RZ ;  /* 0x0000001f0d0b7819 */ /* 0x000fe200000006ff */
[----:B0-----:R-:W-:-:S04]  /*2040*/  ULEA UR10, UR14, UR10, 0x18 ;  /* 0x0000000a0e0a7291 */ /* 0x001fc8000f8ec03f */
[----:B------:R-:W-:-:S09]  /*2050*/  ULEA UR14, UR12, UR10, 0x3 ;  /* 0x0000000a0c0e7291 */ /* 0x000fd2000f8e183f */
[----:B------:R0:W1:Y:S01]  /*2060*/  SYNCS.PHASECHK.TRANS64.TRYWAIT P0, [UR14], R11 ;  /* 0x0000000bff0075a7 */ /* 0x000062000800014e */
[----:B------:R-:W-:Y:S05]  /*2070*/  @!P1 BRA `(.L_x_21) ;  /* 0x0000000000049947 */ /* 0x000fea0003800000 */
[----:B------:R-:W-:Y:S01]  /*2080*/  BPT.TRAP 0x1 ;  /* 0x000000040000795c */ /* 0x000fe20000300000 */
.L_x_21:
[----:B-1----:R-:W-:Y:S05]  /*2090*/  @P0 BRA `(.L_x_22) ;  /* 0x0000000000080947 */ /* 0x002fea0003800000 */
[----:B------:R-:W1:Y:S02]  /*20a0*/  SYNCS.PHASECHK.TRANS64.TRYWAIT P0, [UR14], R11 ;  /* 0x0000000bff0075a7 */ /* 0x000e64000800014e */
[----:B-1----:R-:W-:Y:S05]  /*20b0*/  @!P0 BRA `(.L_x_23) ;  /* 0x0000007400d88947 */ /* 0x002fea0003800000 */
.L_x_22:
[----:B------:R-:W-:Y:S01]  /*20c0*/  UIADD3 UR14, UR10, 0x30180, URZ ;  /* 0x000301800a0e7890 */ /* 0x000fe2000fffe03f */
[----:B------:R-:W-:Y:S01]  /*20d0*/  WARPGROUP.ARRIVE ;  /* 0x00000000000079c5 */ /* 0x000fe20000000000 */
[----:B------:R-:W-:Y:S02]  /*20e0*/  UISETP.NE.AND UP0, UPT, UR7, URZ, UPT ;  /* 0x0000003f0700728c */ /* 0x000fe4000bf05270 */
[----:B------:R-:W-:Y:S02]  /*20f0*/  USHF.R.U32.HI UR14, URZ, 0x4, UR14 ;  /* 0x000000043f0e7899 */ /* 0x000fe4000801160e */
[----:B------:R-:W-:Y:S02]  /*2100*/  USEL UR8, UR8, URZ, !UP0 ;  /* 0x0000003f08087287 */ /* 0x000fe4000c000000 */
[----:B------:R-:W-:Y:S02]  /*2110*/  ULOP3.LUT UR14, UR14, 0x3fff, URZ, 0xc0, !UPT ;  /* 0x00003fff0e0e7892 */ /* 0x000fe4000f8ec03f */
[----:B------:R-:W-:-:S02]  /*2120*/  ULOP3.LUT UR7, UR11, 0x10000, URZ, 0xfc, !UPT ;  /* 0x000100000b077892 */ /* 0x000fc4000f8efc3f */
[----:B------:R-:W-:Y:S02]  /*2130*/  ULOP3.LUT UR14, UR14, 0x10000, URZ, 0xfc, !UPT ;  /* 0x000100000e0e7892 */ /* 0x000fe4000f8efc3f */
[----:B------:R-:W-:Y:S02]  /*2140*/  UISETP.NE.U32.AND UP0, UPT, UR8, URZ, UPT ;  /* 0x0000003f0800728c */ /* 0x000fe4000bf05070 */
[----:B------:R-:W-:Y:S02]  /*2150*/  ULEA UR8, UR12, UR7, 0xb ;  /* 0x000000070c087291 */ /* 0x000fe4000f8e583f */
[----:B------:R-:W-:Y:S02]  /*2160*/  ULEA UR7, UR12, UR14, 0x9 ;  /* 0x0000000e0c077291 */ /* 0x000fe4000f8e483f */
[----:B------:R-:W-:Y:S01]  /*2170*/  UIADD3 UR14, UR8, 0x400, URZ ;  /* 0x00000400080e7890 */ /* 0x000fe2000fffe03f */
[----:B------:R-:W-:Y:S02]  /*2180*/  UMOV UR17, 0x40000040 ;  /* 0x4000004000117882 */ /* 0x000fe40000000000 */
[----:B------:R-:W-:Y:S01]  /*2190*/  UMOV UR16, UR8 ;  /* 0x0000000800107c82 */ /* 0x000fe20008000000 */
[----:B------:R-:W-:Y:S01]  /*21a0*/  UMOV UR19, 0x40000040 ;  /* 0x4000004000137882 */ /* 0x000fe20000000000 */
[----:B------:R-:W-:Y:S01]  /*21b0*/  UMOV UR18, UR7 ;  /* 0x0000000700127c82 */ /* 0x000fe20008000000 */
[----:B------:R-:W-:Y:S01]  /*21c0*/  UIADD3 UR6, UR6, 0x4, URZ ;  /* 0x0000000406067890 */ /* 0x000fe2000fffe03f */
[----:B------:R-:W-:Y:S01]  /*21d0*/  QGMMA.64x64x32.F32.E5M2.E5M2 R56, gdesc[UR16], R56, UP0 ;  /* 0x00e00000103879f3 */ /* 0x000fe2000bf03838 */
[----:B------:R-:W-:Y:S01]  /*21e0*/  UMOV UR16, UR14 ;  /* 0x0000000e00107c82 */ /* 0x000fe20008000000 */
[----:B------:R-:W-:Y:S01]  /*21f0*/  UMOV UR17, 0x40000040 ;  /* 0x4000004000117882 */ /* 0x000fe20000000000 */
[----:B------:R-:W-:Y:S01]  /*2200*/  UIADD3 UR14, UR8, 0x402, URZ ;  /* 0x00000402080e7890 */ /* 0x000fe2000fffe03f */
[----:B------:R-:W-:Y:S01]  /*2210*/  QGMMA.64x64x32.F32.E5M2.E5M2 R24, gdesc[UR16], R24, UP0 ;  /* 0x00e00000101879f3 */ /* 0x000fe2000bf03818 */
[----:B------:R-:W-:-:S02]  /*2220*/  UIADD3 UR16, UR8, 0x2, URZ ;  /* 0x0000000208107890 */ /* 0x000fc4000fffe03f */
[----:B------:R-:W-:Y:S01]  /*2230*/  UIADD3 UR18, UR7, 0x2, URZ ;  /* 0x0000000207127890 */ /* 0x000fe2000fffe03f */
[----:B------:R-:W-:Y:S01]  /*2240*/  UMOV UR17, 0x40000040 ;  /* 0x4000004000117882 */ /* 0x000fe20000000000 */
[----:B------:R-:W-:Y:S01]  /*2250*/  UMOV UR19, 0x40000040 ;  /* 0x4000004000137882 */ /* 0x000fe20000000000 */
[----:B------:R-:W-:-:S06]  /*2260*/  UISETP.NE.AND UP0, UPT, UR6, UR15, UPT ;  /* 0x0000000f0600728c */ /* 0x000fcc000bf05270 */
[----:B------:R-:W-:Y:S01]  /*2270*/  QGMMA.64x64x32.F32.E5M2.E5M2 R56, gdesc[UR16], R56 ;  /* 0x00e00000103879f3 */ /* 0x000fe20008703838 */
[----:B------:R-:W-:Y:S01]  /*2280*/  UMOV UR16, UR14 ;  /* 0x0000000e00107c82 */ /* 0x000fe20008000000 */
[----:B------:R-:W-:Y:S01]  /*2290*/  UMOV UR17, 0x40000040 ;  /* 0x4000004000117882 */ /* 0x000fe20000000000 */
[----:B------:R-:W-:Y:S01]  /*22a0*/  UIADD3 UR14, UR8, 0x404, URZ ;  /* 0x00000404080e7890 */ /* 0x000fe2000fffe03f */
[----:B------:R-:W-:Y:S01]  /*22b0*/  QGMMA.64x64x32.F32.E5M2.E5M2 R24, gdesc[UR16], R24 ;  /* 0x00e00000101879f3 */ /* 0x000fe20008703818 */
[----:B------:R-:W-:Y:S02]  /*22c0*/  UIADD3 UR16, UR8, 0x4, URZ ;  /* 0x0000000408107890 */ /* 0x000fe4000fffe03f */
[----:B------:R-:W-:Y:S01]  /*22d0*/  UIADD3 UR18, UR7, 0x4, URZ ;  /* 0x0000000407127890 */ /* 0x000fe2000fffe03f */
[----:B------:R-:W-:Y:S01]  /*22e0*/  UMOV UR17, 0x40000040 ;  /* 0x4000004000117882 */ /* 0x000fe20000000000 */
[----:B------:R-:W-:-:S07]  /*22f0*/  UMOV UR19, 0x40000040 ;  /* 0x4000004000137882 */ /* 0x000fce0000000000 */
[----:B------:R-:W-:Y:S01]  /*2300*/  QGMMA.64x64x32.F32.E5M2.E5M2 R56, gdesc[UR16], R56 ;  /* 0x00e00000103879f3 */ /* 0x000fe20008703838 */
[----:B------:R-:W-:Y:S01]  /*2310*/  UMOV UR16, UR14 ;  /* 0x0000000e00107c82 */ /* 0x000fe20008000000 */
[----:B------:R-:W-:Y:S02]  /*2320*/  UMOV UR17, 0x40000040 ;  /* 0x4000004000117882 */ /* 0x000fe40000000000 */
[----:B------:R-:W-:Y:S01]  /*2330*/  QGMMA.64x64x32.F32.E5M2.E5M2 R24, gdesc[UR16], R24 ;  /* 0x00e00000101879f3 */ /* 0x000fe20008703818 */
[----:B------:R-:W-:Y:S02]  /*2340*/  UIADD3 UR16, UR8, 0x6, URZ ;  /* 0x0000000608107890 */ /* 0x000fe4000fffe03f */
[----:B------:R-:W-:Y:S02]  /*2350*/  UIADD3 UR18, UR7, 0x6, URZ ;  /* 0x0000000607127890 */ /* 0x000fe4000fffe03f */
[----:B------:R-:W-:Y:S01]  /*2360*/  UIADD3 UR8, UR8, 0x406, URZ ;  /* 0x0000040608087890 */ /* 0x000fe2000fffe03f */
[----:B------:R-:W-:Y:S01]  /*2370*/  UMOV UR17, 0x40000040 ;  /* 0x4000004000117882 */ /* 0x000fe20000000000 */
[----:B------:R-:W-:Y:S01]  /*2380*/  UMOV UR19, 0x40000040 ;  /* 0x4000004000137882 */ /* 0x000fe20000000000 */
[----:B------:R-:W-:-:S06]  /*2390*/  USEL UR7, URZ, 0x1, UP0 ;  /* 0x000000013f077887 */ /* 0x000fcc0008000000 */
[----:B------:R-:W-:Y:S01]  /*23a0*/  ISETP.NE.AND P0, PT, RZ, UR7, PT ;  /* 0x00000007ff007c0c */ /* 0x000fe2000bf05270 */
[----:B------:R-:W-:Y:S01]  /*23b0*/  QGMMA.64x64x32.F32.E5M2.E5M2 R56, gdesc[UR16], R56 ;  /* 0x00e00000103879f3 */ /* 0x000fe20008703838 */
[----:B------:R-:W-:Y:S01]  /*23c0*/  UMOV UR16, UR8 ;  /* 0x0000000800107c82 */ /* 0x000fe20008000000 */
[----:B------:R-:W-:Y:S02]  /*23d0*/  UMOV UR17, 0x40000040 ;  /* 0x4000004000117882 */ /* 0x000fe40000000000 */
[----:B------:R-:W-:Y:S03]  /*23e0*/  QGMMA.64x64x32.F32.E5M2.E5M2 R24, gdesc[UR16], R24, gsb0 ;  /* 0x00e00000101879f3 */ /* 0x000fe60008003818 */
[----:B------:R-:W-:-:S05]  /*23f0*/  WARPGROUP.DEPBAR.LE gsb0, 0x1 ;  /* 0x00008000000079c5 */ /* 0x000fca0000010100 */
[----:B------:R-:W-:Y:S05]  /*2400*/  @!P0 BRA `(.L_x_24) ;  /* 0x0000000400088947 */ /* 0x000fea0003800000 */
[----:B------:R-:W-:Y:S02]  /*2410*/  WARPGROUP.DEPBAR.LE gsb0, 0x0 ;  /* 0x00008000000079c5 */ /* 0x000fe40000010000 */
[----:B------:R-:W-:-:S01]  /*2420*/  FADD R145, R56, R145 ;  /* 0x0000009138917221 */ /* 0x000fc20000000000 */
[----:B------:R-:W-:Y:S01]  /*2430*/  FADD R140, R57, R140 ;  /* 0x0000008c398c7221 */ /* 0x000fe20000000000 */
        /* <DEDUP_REMOVED lines=62> */
[----:B------:R-:W-:-:S06]  /*2820*/  UMOV UR6, URZ ;  /* 0x0000003f00067c82 */ /* 0x000fcc0008000000 */
.L_x_24:
[----:B------:R-:W-:Y:S05]  /*2830*/  @!P1 BRA `(.L_x_25) ;  /* 0x0000000000049947 */ /* 0x000fea0003800000 */
[----:B------:R-:W-:Y:S01]  /*2840*/  BPT.TRAP 0x1 ;  /* 0x000000040000795c */ /* 0x000fe20000300000 */
.L_x_25:
[----:B------:R-:W-:Y:S01]  /*2850*/  ULEA UR8, UR13, UR10, 0x3 ;  /* 0x0000000a0d087291 */ /* 0x000fe2000f8e183f */
[----:B------:R-:W-:-:S03]  /*2860*/  ISETP.GT.U32.AND P0, PT, R4, 0x1, PT ;  /* 0x000000010400780c */ /* 0x000fc60003f04070 */
[----:B------:R-:W-:-:S04]  /*2870*/  UIADD3 UR8, UR8, 0x30, URZ ;  /* 0x0000003008087890 */ /* 0x000fc8000fffe03f */
[----:B------:R-:W-:-:S09]  /*2880*/  UPRMT UR8, URZ, 0x654, UR8 ;  /* 0x000006543f087896 */ /* 0x000fd20008000008 */
[----:B------:R-:W-:Y:S01]  /*2890*/  SYNCS.ARRIVE.TRANS64.RED.A1T0 RZ, [UR8], RZ ;  /* 0x000000ffffff79a7 */ /* 0x000fe20008100408 */
[----:B------:R-:W-:Y:S05]  /*28a0*/  @P0 BRA `(.L_x_26) ;  /* 0x0000000000040947 */ /* 0x000fea0003800000 */
[----:B------:R-:W-:Y:S01]  /*28b0*/  BPT.TRAP 0x1 ;  /* 0x000000040000795c */ /* 0x000fe20000300000 */
.L_x_26:
[----:B------:R-:W-:Y:S01]  /*28c0*/  UIADD3 UR12, UR12, 0x1, URZ ;  /* 0x000000010c0c7890 */ /* 0x000fe2000fffe03f */
[C---:B------:R-:W-:Y:S01]  /*28d0*/  ISETP.GT.AND P0, PT, R10.reuse, 0x1, PT ;  /* 0x000000010a00780c */ /* 0x040fe20003f04270 */
[----:B------:R-:W-:Y:S01]  /*28e0*/  UIADD3 UR13, UR13, 0x1, URZ ;  /* 0x000000010d0d7890 */ /* 0x000fe2000fffe03f */
[----:B------:R-:W-:Y:S01]  /*28f0*/  VIADD R10, R10, 0xffffffff ;  /* 0xffffffff0a0a7836 */ /* 0x000fe20000000000 */
[----:B------:R-:W-:Y:S02]  /*2900*/  UISETP.NE.AND UP0, UPT, UR12, 0x6, UPT ;  /* 0x000000060c00788c */ /* 0x000fe4000bf05270 */
[----:B------:R-:W-:Y:S02]  /*2910*/  UISETP.NE.AND UP1, UPT, UR13, 0x6, UPT ;  /* 0x000000060d00788c */ /* 0x000fe4000bf25270 */
[----:B------:R-:W-:Y:S02]  /*2920*/  USEL UR8, URZ, 0x1, UP0 ;  /* 0x000000013f087887 */ /* 0x000fe40008000000 */
[----:B------:R-:W-:-:S02]  /*2930*/  USEL UR12, UR12, URZ, UP0 ;  /* 0x0000003f0c0c7287 */ /* 0x000fc40008000000 */
[----:B------:R-:W-:Y:S02]  /*2940*/  USEL UR13, UR13, URZ, UP1 ;  /* 0x0000003f0d0d7287 */ /* 0x000fe40008800000 */
[----:B------:R-:W-:Y:S01]  /*2950*/  LOP3.LUT R13, R13, UR8, RZ, 0x3c, !PT ;  /* 0x000000080d0d7c12 */ /* 0x000fe2000f8e3cff */
[----:B------:R-:W-:Y:S01]  /*2960*/  UMOV UR8, 0x1 ;  /* 0x0000000100087882 */ /* 0x000fe20000000000 */
[----:B------:R-:W-:Y:S08]  /*2970*/  @P0 BRA `(.L_x_27) ;  /* 0xfffffff400980947 */ /* 0x000ff0000383ffff */
.L_x_19:
[----:B------:R-:W-:Y:S01]  /*2980*/  UISETP.NE.AND UP0, UPT, UR6, URZ, UPT ;  /* 0x0000003f0600728c */ /* 0x000fe2000bf05270 */
[----:B01----:R-:W0:Y:S03]  /*2990*/  LDC R10, c[0x0][0x28c] ;  /* 0x0000a300ff0a7b82 */ /* 0x003e260000000800 */
[----:B------:R-:W-:-:S06]  /*29a0*/  USEL UR6, URZ, 0x1, !UP0 ;  /* 0x000000013f067887 */ /* 0x000fcc000c000000 */
[----:B------:R-:W-:Y:S02]  /*29b0*/  ISETP.NE.AND P0, PT, RZ, UR6, PT ;  /* 0x00000006ff007c0c */ /* 0x000fe4000bf05270 */
[----:B0-----:R-:W-:-:S11]  /*29c0*/  ISETP.GE.AND P1, PT, R10, 0x1, PT ;  /* 0x000000010a00780c */ /* 0x001fd60003f26270 */
[----:B------:R-:W-:Y:S05]  /*29d0*/  @!P0 BRA `(.L_x_28) ;  /* 0x0000000400048947 */ /* 0x000fea0003800000 */
[----:B------:R-:W-:Y:S02]  /*29e0*/  WARPGROUP.DEPBAR.LE gsb0, 0x0 ;  /* 0x00008000000079c5 */ /* 0x000fe40000010000 */
[----:B------:R-:W-:Y:S01]  /*29f0*/  FADD R145, R56, R145 ;  /* 0x0000009138917221 */ /* 0x000fe20000000000 */
        /* <DEDUP_REMOVED lines=62> */
[----:B------:R-:W-:-:S07]  /*2de0*/  FADD R18, R18, R55 ;  /* 0x0000003712127221 */ /* 0x000fce0000000000 */
.L_x_28:
[----:B------:R-:W-:Y:S02]  /*2df0*/  WARPGROUP.DEPBAR.LE gsb0, 0x0 ;  /* 0x00008000000079c5 */ /* 0x000fe40000010000 */
[----:B------:R-:W-:Y:S05]  /*2e00*/  @!P1 BRA `(.L_x_29) ;  /* 0x0000000000409947 */ /* 0x000fea0003800000 */
[----:B------:R-:W-:-:S13]  /*2e10*/  ISETP.NE.AND P0, PT, R142, 0x3, PT ;  /* 0x000000038e00780c */ /* 0x000fda0003f05270 */
[----:B------:R-:W-:Y:S05]  /*2e20*/  @!P0 BRA `(.L_x_30) ;  /* 0x0000000000048947 */ /* 0x000fea0003800000 */
[----:B------:R-:W-:Y:S01]  /*2e30*/  BPT.TRAP 0x1 ;  /* 0x000000040000795c */ /* 0x000fe20000300000 */
.L_x_30:
[----:B------:R-:W-:Y:S01]  /*2e40*/  UISETP.LT.AND UP0, UPT, UR9, 0x1, UPT ;  /* 0x000000010900788c */ /* 0x000fe2000bf01270 */
[----:B------:R-:W-:-:S03]  /*2e50*/  ISETP.GT.U32.AND P0, PT, R4, 0x1, PT ;  /* 0x000000010400780c */ /* 0x000fc60003f04070 */
[----:B------:R-:W-:-:S04]  /*2e60*/  USEL UR8, UR9, 0x1, UP0 ;  /* 0x0000000109087887 */ /* 0x000fc80008000000 */
[----:B------:R-:W-:-:S04]  /*2e70*/  UIADD3 UR8, UR5, UR9, -UR8 ;  /* 0x0000000905087290 */ /* 0x000fc8000fffe808 */
[----:B------:R-:W-:-:S04]  /*2e80*/  UIMAD.WIDE.U32 UR6, UR8, -0x55555555, URZ ;  /* 0xaaaaaaab080678a5 */ /* 0x000fc8000f8e003f */
[----:B------:R-:W-:-:S04]  /*2e90*/  USHF.R.U32.HI UR6, URZ, 0x2, UR7 ;  /* 0x000000023f067899 */ /* 0x000fc80008011607 */
[----:B------:R-:W-:-:S04]  /*2ea0*/  UIMAD UR8, UR6, -0x6, UR8 ;  /* 0xfffffffa060878a4 */ /* 0x000fc8000f8e0208 */
[----:B------:R-:W-:-:S04]  /*2eb0*/  ULEA UR8, UR8, UR10, 0x3 ;  /* 0x0000000a08087291 */ /* 0x000fc8000f8e183f */
[----:B------:R-:W-:-:S04]  /*2ec0*/  UIADD3 UR8, UR8, 0x30, URZ ;  /* 0x0000003008087890 */ /* 0x000fc8000fffe03f */
[----:B------:R-:W-:-:S09]  /*2ed0*/  UPRMT UR8, URZ, 0x654, UR8 ;  /* 0x000006543f087896 */ /* 0x000fd20008000008 */
[----:B------:R-:W-:Y:S01]  /*2ee0*/  SYNCS.ARRIVE.TRANS64.RED.A1T0 RZ, [UR8], RZ ;  /* 0x000000ffffff79a7 */ /* 0x000fe20008100408 */
[----:B------:R-:W-:Y:S05]  /*2ef0*/  @P0 BRA `(.L_x_29) ;  /* 0x0000000000040947 */ /* 0x000fea0003800000 */
[----:B------:R-:W-:Y:S01]  /*2f00*/  BPT.TRAP 0x1 ;  /* 0x000000040000795c */ /* 0x000fe20000300000 */
.L_x_29:
[----:B------:R-:W0:Y:S01]  /*2f10*/  LDC R14, c[0x0][0x288] ;  /* 0x0000a200ff0e7b82 */ /* 0x000e220000000800 */
[----:B------:R-:W-:Y:S01]  /*2f20*/  IMAD.SHL.U32 R33, R7, 0x40, RZ ;  /* 0x0000004007217824 */ /* 0x000fe200078e00ff */
[--C-:B------:R-:W-:Y:S01]  /*2f30*/  SHF.R.U32.HI R10, RZ, 0x2, R0.reuse ;  /* 0x00000002ff0a7819 */ /* 0x100fe20000011600 */
[----:B------:R-:W-:Y:S01]  /*2f40*/  UIADD3 UR5, UR9, UR5, URZ ;  /* 0x0000000509057290 */ /* 0x000fe2000fffe03f */
[----:B------:R-:W-:Y:S01]  /*2f50*/  LOP3.LUT R12, R0, 0x60, RZ, 0xc0, !PT ;  /* 0x00000060000c7812 */ /* 0x000fe200078ec0ff */
[----:B------:R-:W-:Y:S01]  /*2f60*/  IMAD.SHL.U32 R34, R6, 0x100, RZ ;  /* 0x0000010006227824 */ /* 0x000fe200078e00ff */
[----:B------:R-:W-:Y:S01]  /*2f70*/  SHF.R.U32.HI R13, RZ, 0x7, R0 ;  /* 0x00000007ff0d7819 */ /* 0x000fe20000011600 */
[----:B------:R-:W-:Y:S01]  /*2f80*/  UISETP.GT.U32.AND UP0, UPT, UR5, 0x5, UPT ;  /* 0x000000050500788c */ /* 0x000fe2000bf04070 */
[----:B------:R-:W-:Y:S01]  /*2f90*/  LOP3.LUT R11, R10, 0x7, RZ, 0xc0, !PT ;  /* 0x000000070a0b7812 */ /* 0x000fe200078ec0ff */
[C---:B------:R-:W-:Y:S01]  /*2fa0*/  IMAD.SHL.U32 R26, R0.reuse, 0x2, RZ ;  /* 0x00000002001a7824 */ /* 0x040fe200078e00ff */
[----:B------:R-:W-:Y:S01]  /*2fb0*/  SHF.R.U32.HI R12, RZ, 0x1, R12 ;  /* 0x00000001ff0c7819 */ /* 0x000fe2000001160c */
[----:B------:R-:W-:Y:S01]  /*2fc0*/  ULDC UR12, c[0x0][0x284] ;  /* 0x0000a100000c7ab9 */ /* 0x000fe20000000800 */
[----:B------:R-:W-:Y:S01]  /*2fd0*/  LOP3.LUT R10, R13, 0x1, RZ, 0xc0, !PT ;  /* 0x000000010d0a7812 */ /* 0x000fe200078ec0ff */
[----:B------:R-:W-:Y:S01]  /*2fe0*/  UISETP.LT.U32.AND UP0, UPT, UR9, 0x6, UP0 ;  /* 0x000000060900788c */ /* 0x000fe20008701070 */
[----:B------:R-:W-:Y:S01]  /*2ff0*/  IADD3 R15, RZ, -R12, -R11 ;  /* 0x8000000cff0f7210 */ /* 0x000fe20007ffe80b */
[----:B------:R-:W-:Y:S01]  /*3000*/  UISETP.GE.U32.AND UP1, UPT, UR9, 0x6, UPT ;  /* 0x000000060900788c */ /* 0x000fe2000bf26070 */
[----:B------:R-:W-:Y:S01]  /*3010*/  LOP3.LUT R13, R0, 0x3, RZ, 0xc0, !PT ;  /* 0x00000003000d7812 */ /* 0x000fe200078ec0ff */
[C---:B------:R-:W-:Y:S01]  /*3020*/  IMAD.SHL.U32 R24, R10.reuse, 0x40, RZ ;  /* 0x000000400a187824 */ /* 0x040fe200078e00ff */
[----:B------:R-:W-:Y:S01]  /*3030*/  SHF.R.S32.HI R29, RZ, 0x1f, R5 ;  /* 0x0000001fff1d7819 */ /* 0x000fe20000011405 */
[----:B------:R-:W-:Y:S01]  /*3040*/  UIMAD.WIDE.U32 UR6, UR5, -0x55555555, URZ ;  /* 0xaaaaaaab050678a5 */ /* 0x000fe2000f8e003f */
[C---:B------:R-:W-:Y:S01]  /*3050*/  LOP3.LUT R26, R33.reuse, 0x6, R26, 0xf8, !PT ;  /* 0x00000006211a7812 */ /* 0x040fe200078ef81a */
[----:B------:R-:W-:Y:S01]  /*3060*/  USEL UR8, URZ, 0x1, !UP0 ;  /* 0x000000013f087887 */ /* 0x000fe2000c000000 */
[----:B------:R-:W-:Y:S01]  /*3070*/  IMAD R15, R10, -0x40, R15 ;  /* 0xffffffc00a0f7824 */ /* 0x000fe200078e020f */
[----:B------:R-:W-:Y:S01]  /*3080*/  ULDC.64 UR10, c[0x0][0x5d0] ;  /* 0x00017400000a7ab9 */ /* 0x000fe20000000a00 */
[----:B0-----:R-:W-:Y:S01]  /*3090*/  ISETP.GE.AND P0, PT, R33, R14, PT ;  /* 0x0000000e2100720c */ /* 0x001fe20003f06270 */
[----:B------:R-:W-:Y:S01]  /*30a0*/  IMAD R10, R13, -0x2, R14 ;  /* 0xfffffffe0d0a7824 */ /* 0x000fe200078e020e */
[----:B------:R-:W-:Y:S01]  /*30b0*/  SHF.R.S32.HI R27, RZ, 0x1f, R26 ;  /* 0x0000001fff1b7819 */ /* 0x000fe2000001141a */
[----:B------:R-:W-:Y:S01]  /*30c0*/  IMAD R14, R29, UR10, RZ ;  /* 0x0000000a1d0e7c24 */ /* 0x000fe2000f8e02ff */
[----:B------:R-:W-:Y:S01]  /*30d0*/  ISETP.GE.OR P0, PT, R34, UR12, P0 ;  /* 0x0000000c22007c0c */ /* 0x000fe20008706670 */
[----:B------:R-:W-:Y:S01]  /*30e0*/  USHF.R.U32.HI UR6, URZ, 0x2, UR7 ;  /* 0x000000023f067899 */ /* 0x000fe20008011607 */
[----:B------:R-:W-:Y:S01]  /*30f0*/  LOP3.LUT R35, R24, 0x40, R11, 0xe2, !PT ;  /* 0x0000004018237812 */ /* 0x000fe200078ee20b */
[----:B------:R-:W-:Y:S01]  /*3100*/  ULOP3.LUT UR4, UR4, UR8, URZ, 0x3c, !UPT ;  /* 0x0000000804047292 */ /* 0x000fe2000f8e3c3f */
[----:B------:R-:W-:Y:S01]  /*3110*/  IMAD.WIDE R24, R6, 0x100, RZ ;  /* 0x0000010006187825 */ /* 0x000fe200078e02ff */
[----:B------:R-:W-:Y:S01]  /*3120*/  UIMAD UR5, UR6, -0x6, UR5 ;  /* 0xfffffffa060578a4 */ /* 0x000fe2000f8e0205 */
[----:B------:R-:W-:Y:S01]  /*3130*/  IADD3 R34, -R34, UR12, R15 ;  /* 0x0000000c22227c10 */ /* 0x000fe2000fffe10f */
[----:B------:R-:W-:Y:S01]  /*3140*/  @UP1 ULOP3.LUT UR4, UR4, 0x1, UR6, 0x78, !UPT ;  /* 0x0000000104041892 */ /* 0x000fe2000f8e7806 */
[C---:B------:R-:W-:Y:S01]  /*3150*/  IMAD R11, R5.reuse, UR11, R14 ;  /* 0x0000000b050b7c24 */ /* 0x040fe2000f8e020e */
[----:B------:R-:W-:Y:S01]  /*3160*/  LOP3.LUT R35, R24, R35, R12, 0xfe, !PT ;  /* 0x0000002318237212 */ /* 0x000fe200078efe0c */
[----:B------:R-:W-:-:S04]  /*3170*/  IMAD.WIDE.U32 R6, R5, UR10, R26 ;  /* 0x0000000a05067c25 */ /* 0x000fc8000f8e001a */
[----:B------:R-:W-:Y:S02]  /*3180*/  IMAD.IADD R7, R7, 0x1, R11 ;  /* 0x0000000107077824 */ /* 0x000fe400078e020b */
[----:B------:R-:W-:Y:S02]  /*3190*/  IMAD.IADD R33, R10, 0x1, -R33 ;  /* 0x000000010a217824 */ /* 0x000fe400078e0a21 */
[----:B------:R-:W-:Y:S01]  /*31a0*/  IMAD.MOV.U32 R32, RZ, RZ, -0x1 ;  /* 0xffffffffff207424 */ /* 0x000fe200078e00ff */
[----:B------:R-:W-:Y:S06]  /*31b0*/  @P0 BRA `(.L_x_31) ;  /* 0x0000004800040947 */ /* 0x000fec0003800000 */
[----:B------:R-:W0:Y:S01]  /*31c0*/  LDC.64 R30, c[0x0][0x5c8] ;  /* 0x00017200ff1e7b82 */ /* 0x000e220000000a00 */
[----:B------:R-:W-:Y:S01]  /*31d0*/  ULDC.64 UR6, c[0x0][0x5c0] ;  /* 0x0001700000067ab9 */ /* 0x000fe20000000a00 */
[----:B------:R-:W-:Y:S01]  /*31e0*/  BSSY B0, `(.L_x_31) ;  /* 0x000047e000007945 */ /* 0x000fe20003800000 */
[-C--:B0-----:R-:W-:Y:S02]  /*31f0*/  IMAD R10, R25, R30.reuse, RZ ;  /* 0x0000001e190a7224 */ /* 0x081fe400078e02ff */
[----:B------:R-:W-:-:S04]  /*3200*/  IMAD.WIDE.U32 R6, R35, R30, R6 ;  /* 0x0000001e23067225 */ /* 0x000fc800078e0006 */
[----:B------:R-:W-:Y:S01]  /*3210*/  IMAD R13, R35, R31, R10 ;  /* 0x0000001f230d7224 */ /* 0x000fe200078e020a */
[----:B------:R-:W-:Y:S01]  /*3220*/  IADD3 R14, P4, R6, UR6, RZ ;  /* 0x00000006060e7c10 */ /* 0x000fe2000ff9e0ff */
[C---:B------:R-:W-:Y:S01]  /*3230*/  IMAD.SHL.U32 R11, R30.reuse, 0x80, RZ ;  /* 0x000000801e0b7824 */ /* 0x040fe200078e00ff */
[C---:B------:R-:W-:Y:S01]  /*3240*/  LEA R28, P2, R30.reuse, R6, 0x3 ;  /* 0x000000061e1c7211 */ /* 0x040fe200078418ff */
[----:B------:R-:W-:Y:S01]  /*3250*/  IMAD.IADD R36, R7, 0x1, R13 ;  /* 0x0000000107247824 */ /* 0x000fe200078e020d */
[----:B------:R-:W-:Y:S02]  /*3260*/  SHF.L.U64.HI R7, R30, 0x7, R31 ;  /* 0x000000071e077819 */ /* 0x000fe4000001021f */
[----:B------:R-:W-:Y:S02]  /*3270*/  IADD3 R10, P1, P0, R6, UR6, R11 ;  /* 0x00000006060a7c10 */ /* 0x000fe4000f83e00b */
[----:B------:R-:W-:Y:S02]  /*3280*/  IADD3.X R15, R36, UR7, RZ, P4, !PT ;  /* 0x00000007240f7c10 */ /* 0x000fe4000a7fe4ff */
[----:B---3-5:R-:W-:-:S02]  /*3290*/  FSETP.NEU.AND P4, PT, R9, RZ, PT ;  /* 0x000000ff0900720b */ /* 0x028fc40003f8d000 */
[----:B------:R-:W-:Y:S02]  /*32a0*/  LEA.HI.X R30, R30, R36, R31, 0x3, P2 ;  /* 0x000000241e1e7211 */ /* 0x000fe400010f1c1f */
[C---:B------:R-:W-:Y:S02]  /*32b0*/  IADD3 R12, P2, R28.reuse, UR6, RZ ;  /* 0x000000061c0c7c10 */ /* 0x040fe4000ff5e0ff */
[----:B------:R-:W-:Y:S02]  /*32c0*/  IADD3 R6, P5, P6, R28, UR6, R11 ;  /* 0x000000061c067c10 */ /* 0x000fe4000febe00b */
[--C-:B------:R-:W-:Y:S02]  /*32d0*/  IADD3.X R11, R36, UR7, R7.reuse, P1, P0 ;  /* 0x00000007240b7c10 */ /* 0x100fe40008fe0407 */
[C---:B------:R-:W-:Y:S02]  /*32e0*/  IADD3.X R13, R30.reuse, UR7, RZ, P2, !PT ;  /* 0x000000071e0d7c10 */ /* 0x040fe400097fe4ff */
[----:B------:R-:W-:Y:S01]  /*32f0*/  IADD3.X R7, R30, UR7, R7, P5, P6 ;  /* 0x000000071e077c10 */ /* 0x000fe2000afec407 */
[----:B------:R-:W-:Y:S06]  /*3300*/  @!P4 BRA `(.L_x_32) ;  /* 0x00000034009cc947 */ /* 0x000fec0003800000 */
[----:B------:R-:W-:Y:S01]  /*3310*/  ULDC.64 UR6, c[0x0][0x5b8] ;  /* 0x00016e0000067ab9 */ /* 0x000fe20000000a00 */
[----:B------:R-:W-:Y:S01]  /*3320*/  ISETP.GE.AND P0, PT, R34, 0x1, PT ;  /* 0x000000012200780c */ /* 0x000fe20003f06270 */
[----:B------:R-:W-:Y:S01]  /*3330*/  IMAD R28, R29, UR6, RZ ;  /* 0x000000061d1c7c24 */ /* 0x000fe2000f8e02ff */
[----:B------:R-:W-:Y:S01]  /*3340*/  ULDC.64 UR10, c[0x0][0x5a8] ;  /* 0x00016a00000a7ab9 */ /* 0x000fe20000000a00 */
[----:B------:R-:W-:Y:S01]  /*3350*/  IMAD.WIDE.U32 R26, R5, UR6, R26 ;  /* 0x00000006051a7c25 */ /* 0x000fe2000f8e001a */
[----:B------:R-:W-:Y:S01]  /*3360*/  ISETP.LT.OR P4, PT, R33, 0x1, !P0 ;  /* 0x000000012100780c */ /* 0x000fe20004781670 */
[----:B------:R-:W-:Y:S02]  /*3370*/  BSSY B1, `(.L_x_33) ;  /* 0x000000c000017945 */ /* 0x000fe40003800000 */
[----:B------:R-:W-:Y:S01]  /*3380*/  IMAD R5, R5, UR7, R28 ;  /* 0x0000000705057c24 */ /* 0x000fe2000f8e021c */
[----:B------:R-:W-:Y:S02]  /*3390*/  ULDC.64 UR6, c[0x0][0x5b0] ;  /* 0x00016c0000067ab9 */ /* 0x000fe40000000a00 */
[----:B------:R-:W-:-:S02]  /*33a0*/  IMAD R30, R25, UR6, RZ ;  /* 0x00000006191e7c24 */ /* 0x000fc4000f8e02ff */
[----:B------:R-:W-:Y:S02]  /*33b0*/  IMAD.IADD R27, R27, 0x1, R5 ;  /* 0x000000011b1b7824 */ /* 0x000fe400078e0205 */
[C---:B------:R-:W-:Y:S02]  /*33c0*/  IMAD R5, R35.reuse, UR7, R30 ;  /* 0x0000000723057c24 */ /* 0x040fe4000f8e021e */
[----:B------:R-:W-:-:S03]  /*33d0*/  IMAD.WIDE.U32 R28, R35, UR6, R26 ;  /* 0x00000006231c7c25 */ /* 0x000fc6000f8e001a */
[----:B------:R-:W-:-:S04]  /*33e0*/  IADD3 R28, P1, R28, UR10, RZ ;  /* 0x0000000a1c1c7c10 */ /* 0x000fc8000ff3e0ff */
[--C-:B------:R-:W-:Y:S02]  /*33f0*/  IADD3.X R29, R29, UR11, R5.reuse, P1, !PT ;  /* 0x0000000b1d1d7c10 */ /* 0x100fe40008ffe405 */
[----:B------:R-:W-:Y:S01]  /*3400*/  PRMT R5, RZ, 0x7610, R5 ;  /* 0x00007610ff057816 */ /* 0x000fe20000000005 */
[----:B------:R-:W-:Y:S06]  /*3410*/  @P4 BRA `(.L_x_34) ;  /* 0x0000000000044947 */ /* 0x000fec0003800000 */
[----:B------:R0:W5:Y:S02]  /*3420*/  LDG.E.U8 R5, desc[UR20][R28.64] ;  /* 0x000000141c057981 */ /* 0x000164000c1e1100 */
.L_x_34:
[----:B------:R-:W-:Y:S05]  /*3430*/  BSYNC B1 ;  /* 0x0000000000017941 */ /* 0x000fea0003800000 */
.L_x_33:
[----:B-----5:R-:W-:Y:S01]  /*3440*/  LOP3.LUT R5, R5, 0xff, RZ, 0xc0, !PT ;  /* 0x000000ff05057812 */ /* 0x020fe200078ec0ff */
[----:B------:R-:W-:Y:S01]  /*3450*/  BSSY B1, `(.L_x_35) ;  /* 0x000000b000017945 */ /* 0x000fe20003800000 */
[----:B------:R-:W-:Y:S02]  /*3460*/  ISETP.LT.OR P2, PT, R33, 0x2, !P0 ;  /* 0x000000022100780c */ /* 0x000fe40004741670 */
[----:B------:R-:W-:-:S05]  /*3470*/  F2FP.F16.E5M2.UNPACK_B R5, R5 ;  /* 0x00000005ff05723e */ /* 0x000fca00020004ff */
[----:B------:R-:W-:Y:S01]  /*3480*/  HADD2.F32 R30, -RZ, R5.H0_H0 ;  /* 0x20000005ff1e7230 */ /* 0x000fe20000004100 */
[----:B------:R-:W-:-:S04]  /*3490*/  PRMT R5, RZ, 0x7610, R5 ;  /* 0x00007610ff057816 */ /* 0x000fc80000000005 */
[----:B------:R-:W-:-:S04]  /*34a0*/  FMUL R30, R30, R9 ;  /* 0x000000091e1e7220 */ /* 0x000fc80000400000 */
[----:B--2---:R-:W-:-:S05]  /*34b0*/  FFMA R30, R145, R8, R30 ;  /* 0x00000008911e7223 */ /* 0x004fca000000001e */
[----:B------:R-:W-:-:S05]  /*34c0*/  F2FP.SATFINITE.E5M2.F32.PACK_AB_MERGE_C R31, RZ, R30, RZ ;  /* 0x0000001eff1f723e */ /* 0x000fca00048060ff */
[----:B------:R1:W-:Y:S01]  /*34d0*/  @!P4 STG.E.U8 desc[UR20][R14.64], R31 ;  /* 0x0000001f0e00c986 */ /* 0x0003e2000c101114 */
[----:B------:R-:W-:Y:S05]  /*34e0*/  @P2 BRA `(.L_x_36) ;  /* 0x0000000000042947 */ /* 0x000fea0003800000 */
[----:B------:R2:W5:Y:S02]  /*34f0*/  LDG.E.U8 R5, desc[UR20][R28.64+0x1] ;  /* 0x000001141c057981 */ /* 0x000564000c1e1100 */
.L_x_36:
[----:B------:R-:W-:Y:S05]  /*3500*/  BSYNC B1 ;  /* 0x0000000000017941 */ /* 0x000fea0003800000 */
.L_x_35:
[----:B-----5:R-:W-:Y:S01]  /*3510*/  LOP3.LUT R5, R5, 0xff, RZ, 0xc0, !PT ;  /* 0x000000ff05057812 */ /* 0x020fe200078ec0ff */
[----:B------:R-:W-:Y:S01]  /*3520*/  BSSY B1, `(.L_x_37) ;  /* 0x0000013000017945 */ /* 0x000fe20003800000 */
[----:B------:R-:W-:Y:S02]  /*3530*/  IADD3 R37, P1, R35, 0x8, RZ ;  /* 0x0000000823257810 */ /* 0x000fe40007f3e0ff */
[----:B------:R-:W-:-:S03]  /*3540*/  F2FP.F16.E5M2.UNPACK_B R5, R5 ;  /* 0x00000005ff05723e */ /* 0x000fc600020004ff */
[----:B-1----:R-:W-:Y:S01]  /*3550*/  IMAD.X R31, RZ, RZ, R25, P1 ;  /* 0x000000ffff1f7224 */ /* 0x002fe200008e0619 */
[----:B------:R-:W-:Y:S01]  /*3560*/  ISETP.GE.AND P1, PT, R34, 0x9, PT ;  /* 0x000000092200780c */ /* 0x000fe20003f26270 */
[----:B------:R-:W-:Y:S02]  /*3570*/  HADD2.F32 R30, -RZ, R5.H0_H0 ;  /* 0x20000005ff1e7230 */ /* 0x000fe40000004100 */
[----:B------:R-:W-:Y:S01]  /*3580*/  IMAD R36, R31, UR6, RZ ;  /* 0x000000061f247c24 */ /* 0x000fe2000f8e02ff */
[----:B------:R-:W-:Y:S02]  /*3590*/  ISETP.LT.OR P5, PT, R33, 0x1, !P1 ;  /* 0x000000012100780c */ /* 0x000fe40004fa1670 */
[----:B------:R-:W-:Y:S01]  /*35a0*/  FMUL R5, R30, R9 ;  /* 0x000000091e057220 */ /* 0x000fe20000400000 */
[----:B------:R-:W-:-:S04]  /*35b0*/  IMAD.WIDE.U32 R30, R37, UR6, R26 ;  /* 0x00000006251e7c25 */ /* 0x000fc8000f8e001a */
[----:B------:R-:W-:Y:S01]  /*35c0*/  FFMA R5, R140, R8, R5 ;  /* 0x000000088c057223 */ /* 0x000fe20000000005 */
[----:B------:R-:W-:Y:S01]  /*35d0*/  IMAD R37, R37, UR7, R36 ;  /* 0x0000000725257c24 */ /* 0x000fe2000f8e0224 */
[----:B------:R-:W-:-:S03]  /*35e0*/  IADD3 R30, P4, R30, UR10, RZ ;  /* 0x0000000a1e1e7c10 */ /* 0x000fc6000ff9e0ff */
[----:B------:R-:W-:Y:S02]  /*35f0*/  F2FP.SATFINITE.E5M2.F32.PACK_AB_MERGE_C R39, RZ, R5, RZ ;  /* 0x00000005ff27723e */ /* 0x000fe400048060ff */
[----:B------:R-:W-:Y:S02]  /*3600*/  IADD3.X R31, R31, UR11, R37, P4, !PT ;  /* 0x0000000b1f1f7c10 */ /* 0x000fe4000a7fe425 */
[----:B------:R-:W-:Y:S01]  /*3610*/  PRMT R5, RZ, 0x7610, R5 ;  /* 0x00007610ff057816 */ /* 0x000fe20000000005 */
[----:B------:R1:W-:Y:S01]  /*3620*/  @!P2 STG.E.U8 desc[UR20][R14.64+0x1], R39 ;  /* 0x000001270e00a986 */ /* 0x0003e2000c101114 */
[----:B------:R-:W-:Y:S05]  /*3630*/  @P5 BRA `(.L_x_38) ;  /* 0x0000000000045947 */ /* 0x000fea0003800000 */
[----:B------:R3:W5:Y:S02]  /*3640*/  LDG.E.U8 R5, desc[UR20][R30.64] ;  /* 0x000000141e057981 */ /* 0x000764000c1e1100 */
.L_x_38:
[----:B------:R-:W-:Y:S05]  /*3650*/  BSYNC B1 ;  /* 0x0000000000017941 */ /* 0x000fea0003800000 */
.L_x_37:
[----:B-----5:R-:W-:Y:S01]  /*3660*/  LOP3.LUT R5, R5, 0xff, RZ, 0xc0, !PT ;  /* 0x000000ff05057812 */ /* 0x020fe200078ec0ff */
[----:B------:R-:W-:Y:S01]  /*3670*/  BSSY B1, `(.L_x_39) ;  /* 0x000000b000017945 */ /* 0x000fe20003800000 */
[----:B------:R-:W-:Y:S02]  /*3680*/  ISETP.LT.OR P2, PT, R33, 0x2, !P1 ;  /* 0x000000022100780c */ /* 0x000fe40004f41670 */
[----:B------:R-:W-:-:S05]  /*3690*/  F2FP.F16.E5M2.UNPACK_B R5, R5 ;  /* 0x00000005ff05723e */ /* 0x000fca00020004ff */
[----:B------:R-:W-:Y:S01]  /*36a0*/  HADD2.F32 R36, -RZ, R5.H0_H0 ;  /* 0x20000005ff247230 */ /* 0x000fe20000004100 */
[----:B------:R-:W-:-:S04]  /*36b0*/  PRMT R5, RZ, 0x7610, R5 ;  /* 0x00007610ff057816 */ /* 0x000fc80000000005 */
[----:B------:R-:W-:-:S04]  /*36c0*/  FMUL R36, R36, R9 ;  /* 0x0000000924247220 */ /* 0x000fc80000400000 */
[----:B------:R-:W-:-:S05]  /*36d0*/  FFMA R36, R143, R8, R36 ;  /* 0x000000088f247223 */ /* 0x000fca0000000024 */
[----:B------:R-:W-:-:S05]  /*36e0*/  F2FP.SATFINITE.E5M2.F32.PACK_AB_MERGE_C R37, RZ, R36, RZ ;  /* 0x00000024ff25723e */ /* 0x000fca00048060ff */
[----:B------:R4:W-:Y:S01]  /*36f0*/  @!P5 STG.E.U8 desc[UR20][R12.64], R37 ;  /* 0x000000250c00d986 */ /* 0x0009e2000c101114 */
[----:B------:R-:W-:Y:S05]  /*3700*/  @P2 BRA `(.L_x_40) ;  /* 0x0000000000042947 */ /* 0x000fea0003800000 */
[----:B------:R0:W5:Y:S02]  /*3710*/  LDG.E.U8 R5, desc[UR20][R30.64+0x1] ;  /* 0x000001141e057981 */ /* 0x000164000c1e1100 */
.L_x_40:
[----:B------:R-:W-:Y:S05]  /*3720*/  BSYNC B1 ;  /* 0x0000000000017941 */ /* 0x000fea0003800000 */
.L_x_39:
[----:B-----5:R-:W-:Y:S01]  /*3730*/  LOP3.LUT R5, R5, 0xff, RZ, 0xc0, !PT ;  /* 0x000000ff05057812 */ /* 0x020fe200078ec0ff */
[----:B------:R-:W-:Y:S01]  /*3740*/  BSSY B1, `(.L_x_41) ;  /* 0x000000b000017945 */ /* 0x000fe20003800000 */
[----:B------:R-:W-:Y:S02]  /*3750*/  ISETP.LT.OR P4, PT, R33, 0x9, !P0 ;  /* 0x000000092100780c */ /* 0x000fe40004781670 */
[----:B------:R-:W-:-:S05]  /*3760*/  F2FP.F16.E5M2.UNPACK_B R5, R5 ;  /* 0x00000005ff05723e */ /* 0x000fca00020004ff */
[----:B------:R-:W-:-:S05]  /*3770*/  HADD2.F32 R36, -RZ, R5.H0_H0 ;  /* 0x20000005ff247230 */ /* 0x000fca0000004100 */
[----:B------:R-:W-:-:S04]  /*3780*/  FMUL R5, R36, R9 ;  /* 0x0000000924057220 */ /* 0x000fc80000400000 */
[----:B------:R-:W-:-:S05]  /*3790*/  FFMA R5, R138, R8, R5 ;  /* 0x000000088a057223 */ /* 0x000fca0000000005 */
[----:B----4-:R-:W-:Y:S02]  /*37a0*/  F2FP.SATFINITE.E5M2.F32.PACK_AB_MERGE_C R37, RZ, R5, RZ ;  /* 0x00000005ff25723e */ /* 0x010fe400048060ff */
[----:B------:R-:W-:-:S03]  /*37b0*/  PRMT R5, RZ, 0x7610, R5 ;  /* 0x00007610ff057816 */ /* 0x000fc60000000005 */
[----:B------:R4:W-:Y:S01]  /*37c0*/  @!P2 STG.E.U8 desc[UR20][R12.64+0x1], R37 ;  /* 0x000001250c00a986 */ /* 0x0009e2000c101114 */
[----:B------:R-:W-:Y:S05]  /*37d0*/  @P4 BRA `(.L_x_42) ;  /* 0x0000000000044947 */ /* 0x000fea0003800000 */
[----:B------:R0:W5:Y:S02]  /*37e0*/  LDG.E.U8 R5, desc[UR20][R28.64+0x8] ;  /* 0x000008141c057981 */ /* 0x000164000c1e1100 */
.L_x_42:
[----:B------:R-:W-:Y:S05]  /*37f0*/  BSYNC B1 ;  /* 0x0000000000017941 */ /* 0x000fea0003800000 */
.L_x_41:
        /* <DEDUP_REMOVED lines=8> */
[----:B----4-:R-:W-:-:S05]  /*3880*/  F2FP.SATFINITE.E5M2.F32.PACK_AB_MERGE_C R37, RZ, R36, RZ ;  /* 0x00000024ff25723e */ /* 0x010fca00048060ff */
[----:B------:R4:W-:Y:S01]  /*3890*/  @!P4 STG.E.U8 desc[UR20][R14.64+0x8], R37 ;  /* 0x000008250e00c986 */ /* 0x0009e2000c101114 */
[----:B------:R-:W-:Y:S05]  /*38a0*/  @P2 BRA `(.L_x_44) ;  /* 0x0000000000042947 */ /* 0x000fea0003800000 */
[----:B------:R0:W5:Y:S02]  /*38b0*/  LDG.E.U8 R5, desc[UR20][R28.64+0x9] ;  /* 0x000009141c057981 */ /* 0x000164000c1e1100 */
.L_x_44:
[----:B------:R-:W-:Y:S05]  /*38c0*/  BSYNC B1 ;  /* 0x0000000000017941 */ /* 0x000fea0003800000 */
.L_x_43:
        /* <DEDUP_REMOVED lines=12> */
.L_x_46:
[----:B------:R-:W-:Y:S05]  /*3990*/  BSYNC B1 ;  /* 0x0000000000017941 */ /* 0x000fea0003800000 */
.L_x_45:
        /* <DEDUP_REMOVED lines=12> */
.L_x_48:
[----:B------:R-:W-:Y:S05]  /*3a60*/  BSYNC B1 ;  /* 0x0000000000017941 */ /* 0x000fea0003800000 */
.L_x_47:
        /* <DEDUP_REMOVED lines=12> */
.L_x_50:
[----:B------:R-:W-:Y:S05]  /*3b30*/  BSYNC B1 ;  /* 0x0000000000017941 */ /* 0x000fea0003800000 */
.L_x_49:
        /* <DEDUP_REMOVED lines=12> */
.L_x_52:
[----:B------:R-:W-:Y:S05]  /*3c00*/  BSYNC B1 ;  /* 0x0000000000017941 */ /* 0x000fea0003800000 */
.L_x_51:
        /* <DEDUP_REMOVED lines=12> */
.L_x_54:
[----:B------:R-:W-:Y:S05]  /*3cd0*/  BSYNC B1 ;  /* 0x0000000000017941 */ /* 0x000fea0003800000 */
.L_x_53:
        /* <DEDUP_REMOVED lines=12> */
.L_x_56:
[----:B------:R-:W-:Y:S05]  /*3da0*/  BSYNC B1 ;  /* 0x0000000000017941 */ /* 0x000fea0003800000 */
.L_x_55:
        /* <DEDUP_REMOVED lines=12> */
.L_x_58:
[----:B------:R-:W-:Y:S05]  /*3e70*/  BSYNC B1 ;  /* 0x0000000000017941 */ /* 0x000fea0003800000 */
.L_x_57:
        /* <DEDUP_REMOVED lines=12> */
.L_x_60:
[----:B------:R-:W-:Y:S05]  /*3f40*/  BSYNC B1 ;  /* 0x0000000000017941 */ /* 0x000fea0003800000 */
.L_x_59:
        /* <DEDUP_REMOVED lines=12> */
.L_x_62:
[----:B------:R-:W-:Y:S05]  /*4010*/  BSYNC B1 ;  /* 0x0000000000017941 */ /* 0x000fea0003800000 */
.L_x_61:
        /* <DEDUP_REMOVED lines=12> */
.L_x_64:
[----:B------:R-:W-:Y:S05]  /*40e0*/  BSYNC B1 ;  /* 0x0000000000017941 */ /* 0x000fea0003800000 */
.L_x_63:
        /* <DEDUP_REMOVED lines=12> */
.L_x_66:
[----:B------:R-:W-:Y:S05]  /*41b0*/  BSYNC B1 ;  /* 0x0000000000017941 */ /* 0x000fea0003800000 */
.L_x_65:
        /* <DEDUP_REMOVED lines=12> */
.L_x_68:
[----:B------:R-:W-:Y:S05]  /*4280*/  BSYNC B1 ;  /* 0x0000000000017941 */ /* 0x000fea0003800000 */
.L_x_67:
        /* <DEDUP_REMOVED lines=12> */
.L_x_70:
[----:B------:R-:W-:Y:S05]  /*4350*/  BSYNC B1 ;  /* 0x0000000000017941 */ /* 0x000fea0003800000 */
.L_x_69:
        /* <DEDUP_REMOVED lines=12> */
.L_x_72:
[----:B------:R-:W-:Y:S05]  /*4420*/  BSYNC B1 ;  /* 0x0000000000017941 */ /* 0x000fea0003800000 */
.L_x_71:
        /* <DEDUP_REMOVED lines=12> */
.L_x_74:
[----:B------:R-:W-:Y:S05]  /*44f0*/  BSYNC B1 ;  /* 0x0000000000017941 */ /* 0x000fea0003800000 */
.L_x_73:
        /* <DEDUP_REMOVED lines=12> */
.L_x_76:
[----:B------:R-:W-:Y:S05]  /*45c0*/  BSYNC B1 ;  /* 0x0000000000017941 */ /* 0x000fea0003800000 */
.L_x_75:
        /* <DEDUP_REMOVED lines=12> */
.L_x_78:
[----:B------:R-:W-:Y:S05]  /*4690*/  BSYNC B1 ;  /* 0x0000000000017941 */ /* 0x000fea0003800000 */
.L_x_77:
        /* <DEDUP_REMOVED lines=12> */
.L_x_80:
[----:B------:R-:W-:Y:S05]  /*4760*/  BSYNC B1 ;  /* 0x0000000000017941 */ /* 0x000fea0003800000 */
.L_x_79:
        /* <DEDUP_REMOVED lines=12> */
.L_x_82:
[----:B------:R-:W-:Y:S05]  /*4830*/  BSYNC B1 ;  /* 0x0000000000017941 */ /* 0x000fea0003800000 */
.L_x_81:
        /* <DEDUP_REMOVED lines=12> */
.L_x_84:
[----:B------:R-:W-:Y:S05]  /*4900*/  BSYNC B1 ;  /* 0x0000000000017941 */ /* 0x000fea0003800000 */
.L_x_83:
        /* <DEDUP_REMOVED lines=12> */
.L_x_86:
[----:B------:R-:W-:Y:S05]  /*49d0*/  BSYNC B1 ;  /* 0x0000000000017941 */ /* 0x000fea0003800000 */
.L_x_85:
        /* <DEDUP_REMOVED lines=12> */
.L_x_88:
[----:B------:R-:W-:Y:S05]  /*4aa0*/  BSYNC B1 ;  /* 0x0000000000017941 */ /* 0x000fea0003800000 */
.L_x_87:
        /* <DEDUP_REMOVED lines=12> */
.L_x_90:
[----:B------:R-:W-:Y:S05]  /*4b70*/  BSYNC B1 ;  /* 0x0000000000017941 */ /* 0x000fea0003800000 */
.L_x_89:
        /* <DEDUP_REMOVED lines=12> */
.L_x_92:
[----:B------:R-:W-:Y:S05]  /*4c40*/  BSYNC B1 ;  /* 0x0000000000017941 */ /* 0x000fea0003800000 */
.L_x_91:
[----:B-----5:R-:W-:Y:S01]  /*4c50*/  LOP3.LUT R5, R5, 0xff, RZ, 0xc0, !PT ;  /* 0x000000ff05057812 */ /* 0x020fe200078ec0ff */
[----:B------:R-:W-:Y:S01]  /*4c60*/  BSSY B1, `(.L_x_93) ;  /* 0x000000b000017945 */ /* 0x000fe20003800000 */
[----:B------:R-:W-:Y:S02]  /*4c70*/  ISETP.LT.OR P2, PT, R33, 0x39, !P1 ;  /* 0x000000392100780c */ /* 0x000fe40004f41670 */
[----:B------:R-:W-:-:S05]  /*4c80*/  F2FP.F16.E5M2.UNPACK_B R5, R5 ;  /* 0x00000005ff05723e */ /* 0x000fca00020004ff */
[----:B0-2---:R-:W-:-:S05]  /*4c90*/  HADD2.F32 R28, -RZ, R5.H0_H0 ;  /* 0x20000005ff1c7230 */ /* 0x005fca0000004100 */
[----:B------:R-:W-:-:S04]  /*4ca0*/  FMUL R5, R28, R9 ;  /* 0x000000091c057220 */ /* 0x000fc80000400000 */
[----:B------:R-:W-:-:S05]  /*4cb0*/  FFMA R5, R112, R8, R5 ;  /* 0x0000000870057223 */ /* 0x000fca0000000005 */
[----:B------:R-:W-:Y:S02]  /*4cc0*/  F2FP.SATFINITE.E5M2.F32.PACK_AB_MERGE_C R29, RZ, R5, RZ ;  /* 0x00000005ff1d723e */ /* 0x000fe400048060ff */
[----:B------:R-:W-:-:S03]  /*4cd0*/  PRMT R5, RZ, 0x7610, R5 ;  /* 0x00007610ff057816 */ /* 0x000fc60000000005 */
[----:B------:R0:W-:Y:S01]  /*4ce0*/  @!P0 STG.E.U8 desc[UR20][R14.64+0x39], R29 ;  /* 0x0000391d0e008986 */ /* 0x0001e2000c101114 */
[----:B------:R-:W-:Y:S05]  /*4cf0*/  @P2 BRA `(.L_x_94) ;  /* 0x0000000000042947 */ /* 0x000fea0003800000 */
[----:B------:R2:W5:Y:S02]  /*4d00*/  LDG.E.U8 R5, desc[UR20][R30.64+0x38] ;  /* 0x000038141e057981 */ /* 0x000564000c1e1100 */
.L_x_94:
[----:B------:R-:W-:Y:S05]  /*4d10*/  BSYNC B1 ;  /* 0x0000000000017941 */ /* 0x000fea0003800000 */
.L_x_93:
[----:B-----5:R-:W-:Y:S01]  /*4d20*/  LOP3.LUT R5, R5, 0xff, RZ, 0xc0, !PT ;  /* 0x000000ff05057812 */ /* 0x020fe200078ec0ff */
[----:B------:R-:W-:Y:S01]  /*4d30*/  BSSY B1, `(.L_x_95) ;  /* 0x000000b000017945 */ /* 0x000fe20003800000 */
[----:B------:R-:W-:Y:S02]  /*4d40*/  ISETP.LT.OR P1, PT, R33, 0x3a, !P1 ;  /* 0x0000003a2100780c */ /* 0x000fe40004f21670 */
[----:B------:R-:W-:-:S05]  /*4d50*/  F2FP.F16.E5M2.UNPACK_B R5, R5 ;  /* 0x00000005ff05723e */ /* 0x000fca00020004ff */
[----:B01--4-:R-:W-:Y:S01]  /*4d60*/  HADD2.F32 R14, -RZ, R5.H0_H0 ;  /* 0x20000005ff0e7230 */ /* 0x013fe20000004100 */
[----:B------:R-:W-:-:S04]  /*4d70*/  PRMT R5, RZ, 0x7610, R5 ;  /* 0x00007610ff057816 */ /* 0x000fc80000000005 */
[----:B------:R-:W-:-:S04]  /*4d80*/  FMUL R14, R14, R9 ;  /* 0x000000090e0e7220 */ /* 0x000fc80000400000 */
[----:B------:R-:W-:-:S05]  /*4d90*/  FFMA R14, R115, R8, R14 ;  /* 0x00000008730e7223 */ /* 0x000fca000000000e */
[----:B------:R-:W-:-:S05]  /*4da0*/  F2FP.SATFINITE.E5M2.F32.PACK_AB_MERGE_C R15, RZ, R14, RZ ;  /* 0x0000000eff0f723e */ /* 0x000fca00048060ff */
[----:B------:R0:W-:Y:S01]  /*4db0*/  @!P2 STG.E.U8 desc[UR20][R12.64+0x38], R15 ;  /* 0x0000380f0c00a986 */ /* 0x0001e2000c101114 */
[----:B------:R-:W-:Y:S05]  /*4dc0*/  @P1 BRA `(.L_x_96) ;  /* 0x0000000000041947 */ /* 0x000fea0003800000 */
[----:B------:R1:W5:Y:S02]  /*4dd0*/  LDG.E.U8 R5, desc[UR20][R30.64+0x39] ;  /* 0x000039141e057981 */ /* 0x000364000c1e1100 */
.L_x_96:
[----:B------:R-:W-:Y:S05]  /*4de0*/  BSYNC B1 ;  /* 0x0000000000017941 */ /* 0x000fea0003800000 */
.L_x_95:
[----:B-----5:R-:W-:Y:S01]  /*4df0*/  LOP3.LUT R5, R5, 0xff, RZ, 0xc0, !PT ;  /* 0x000000ff05057812 */ /* 0x020fe200078ec0ff */
[----:B------:R-:W-:Y:S01]  /*4e00*/  BSSY B1, `(.L_x_97) ;  /* 0x0000013000017945 */ /* 0x000fe20003800000 */
[----:B------:R-:W-:Y:S02]  /*4e10*/  IADD3 R29, P0, R35, 0x80, RZ ;  /* 0x00000080231d7810 */ /* 0x000fe40007f1e0ff */
[----:B------:R-:W-:-:S03]  /*4e20*/  F2FP.F16.E5M2.UNPACK_B R5, R5 ;  /* 0x00000005ff05723e */ /* 0x000fc600020004ff */
[----:B0-----:R-:W-:Y:S01]  /*4e30*/  IMAD.X R15, RZ, RZ, R25, P0 ;  /* 0x000000ffff0f7224 */ /* 0x001fe200000e0619 */
        /* <DEDUP_REMOVED lines=9> */
[----:B-123--:R-:W-:Y:S02]  /*4ed0*/  F2FP.SATFINITE.E5M2.F32.PACK_AB_MERGE_C R31, RZ, R5, RZ ;  /* 0x00000005ff1f723e */ /* 0x00efe400048060ff */
[----:B------:R-:W-:Y:S02]  /*4ee0*/  IADD3.X R15, R15, UR11, R29, P2, !PT ;  /* 0x0000000b0f0f7c10 */ /* 0x000fe400097fe41d */
[----:B------:R-:W-:Y:S01]  /*4ef0*/  PRMT R5, RZ, 0x7610, R5 ;  /* 0x00007610ff057816 */ /* 0x000fe20000000005 */
[----:B------:R0:W-:Y:S01]  /*4f00*/  @!P1 STG.E.U8 desc[UR20][R12.64+0x39], R31 ;  /* 0x0000391f0c009986 */ /* 0x0001e2000c101114 */
[----:B------:R-:W-:Y:S05]  /*4f10*/  @P4 BRA `(.L_x_98) ;  /* 0x0000000000044947 */ /* 0x000fea0003800000 */
[----:B------:R1:W5:Y:S02]  /*4f20*/  LDG.E.U8 R5, desc[UR20][R14.64] ;  /* 0x000000140e057981 */ /* 0x000364000c1e1100 */
.L_x_98:
[----:B------:R-:W-:Y:S05]  /*4f30*/  BSYNC B1 ;  /* 0x0000000000017941 */ /* 0x000fea0003800000 */
.L_x_97:
[----:B-----5:R-:W-:Y:S01]  /*4f40*/  LOP3.LUT R5, R5, 0xff, RZ, 0xc0, !PT ;  /* 0x000000ff05057812 */ /* 0x020fe200078ec0ff */
[----:B------:R-:W-:Y:S01]  /*4f50*/  BSSY B1, `(.L_x_99) ;  /* 0x000000b000017945 */ /* 0x000fe20003800000 */
[----:B------:R-:W-:Y:S02]  /*4f60*/  ISETP.LT.OR P2, PT, R33, 0x2, !P0 ;  /* 0x000000022100780c */ /* 0x000fe40004741670 */
[----:B------:R-:W-:-:S05]  /*4f70*/  F2FP.F16.E5M2.UNPACK_B R5, R5 ;  /* 0x00000005ff05723e */ /* 0x000fca00020004ff */
[----:B0-----:R-:W-:Y:S01]  /*4f80*/  HADD2.F32 R12, -RZ, R5.H0_H0 ;  /* 0x20000005ff0c7230 */ /* 0x001fe20000004100 */
[----:B------:R-:W-:-:S04]  /*4f90*/  PRMT R5, RZ, 0x7610, R5 ;  /* 0x00007610ff057816 */ /* 0x000fc80000000005 */
[----:B------:R-:W-:-:S04]  /*4fa0*/  FMUL R12, R12, R9 ;  /* 0x000000090c0c7220 */ /* 0x000fc80000400000 */
[----:B------:R-:W-:-:S05]  /*4fb0*/  FFMA R12, R113, R8, R12 ;  /* 0x00000008710c7223 */ /* 0x000fca000000000c */
[----:B------:R-:W-:-:S05]  /*4fc0*/  F2FP.SATFINITE.E5M2.F32.PACK_AB_MERGE_C R13, RZ, R12, RZ ;  /* 0x0000000cff0d723e */ /* 0x000fca00048060ff */
[----:B------:R0:W-:Y:S01]  /*4fd0*/  @!P4 STG.E.U8 desc[UR20][R10.64], R13 ;  /* 0x0000000d0a00c986 */ /* 0x0001e2000c101114 */
[----:B------:R-:W-:Y:S05]  /*4fe0*/  @P2 BRA `(.L_x_100) ;  /* 0x0000000000042947 */ /* 0x000fea0003800000 */
[----:B------:R2:W5:Y:S02]  /*4ff0*/  LDG.E.U8 R5, desc[UR20][R14.64+0x1] ;  /* 0x000001140e057981 */ /* 0x000564000c1e1100 */
.L_x_100:
[----:B------:R-:W-:Y:S05]  /*5000*/  BSYNC B1 ;  /* 0x0000000000017941 */ /* 0x000fea0003800000 */
.L_x_99:
[----:B-----5:R-:W-:Y:S01]  /*5010*/  LOP3.LUT R5, R5, 0xff, RZ, 0xc0, !PT ;  /* 0x000000ff05057812 */ /* 0x020fe200078ec0ff */
[----:B------:R-:W-:Y:S01]  /*5020*/  BSSY B1, `(.L_x_101) ;  /* 0x0000013000017945 */ /* 0x000fe20003800000 */
[----:B------:R-:W-:Y:S02]  /*5030*/  IADD3 R35, P1, R35, 0x88, RZ ;  /* 0x0000008823237810 */ /* 0x000fe40007f3e0ff */
[----:B------:R-:W-:-:S03]  /*5040*/  F2FP.F16.E5M2.UNPACK_B R5, R5 ;  /* 0x00000005ff05723e */ /* 0x000fc600020004ff */
[----:B------:R-:W-:Y:S01]  /*5050*/  IMAD.X R24, RZ, RZ, R25, P1 ;  /* 0x000000ffff187224 */ /* 0x000fe200008e0619 */
[----:B------:R-:W-:Y:S01]  /*5060*/  ISETP.GE.AND P1, PT, R34, 0x89, PT ;  /* 0x000000892200780c */ /* 0x000fe20003f26270 */
[----:B------:R-:W-:Y:S02]  /*5070*/  HADD2.F32 R12, -RZ, R5.H0_H0 ;  /* 0x20000005ff0c7230 */ /* 0x000fe40000004100 */
[----:B------:R-:W-:Y:S01]  /*5080*/  IMAD R24, R24, UR6, RZ ;  /* 0x0000000618187c24 */ /* 0x000fe2000f8e02ff */
[----:B------:R-:W-:Y:S01]  /*5090*/  ISETP.LT.OR P5, PT, R33, 0x1, !P1 ;  /* 0x000000012100780c */ /* 0x000fe20004fa1670 */
[----:B------:R-:W-:-:S04]  /*50a0*/  IMAD.WIDE.U32 R26, R35, UR6, R26 ;  /* 0x00000006231a7c25 */ /* 0x000fc8000f8e001a */
[----:B------:R-:W-:Y:S01]  /*50b0*/  FMUL R5, R12, R9 ;  /* 0x000000090c057220 */ /* 0x000fe20000400000 */
[----:B------:R-:W-:-:S03]  /*50c0*/  IMAD R35, R35, UR7, R24 ;  /* 0x0000000723237c24 */ /* 0x000fc6000f8e0218 */
[----:B------:R-:W-:Y:S01]  /*50d0*/  FFMA R5, R108, R8, R5 ;  /* 0x000000086c057223 */ /* 0x000fe20000000005 */
[----:B------:R-:W-:-:S04]  /*50e0*/  IADD3 R12, P4, R26, UR10, RZ ;  /* 0x0000000a1a0c7c10 */ /* 0x000fc8000ff9e0ff */
[----:B------:R-:W-:Y:S02]  /*50f0*/  F2FP.SATFINITE.E5M2.F32.PACK_AB_MERGE_C R25, RZ, R5, RZ ;  /* 0x00000005ff19723e */ /* 0x000fe400048060ff */
[----:B0-----:R-:W-:Y:S02]  /*5100*/  IADD3.X R13, R27, UR11, R35, P4, !PT ;  /* 0x0000000b1b0d7c10 */ /* 0x001fe4000a7fe423 */
[----:B------:R-:W-:Y:S01]  /*5110*/  PRMT R5, RZ, 0x7610, R5 ;  /* 0x00007610ff057816 */ /* 0x000fe20000000005 */
[----:B------:R0:W-:Y:S01]  /*5120*/  @!P2 STG.E.U8 desc[UR20][R10.64+0x1], R25 ;  /* 0x000001190a00a986 */ /* 0x0001e2000c101114 */
[----:B------:R-:W-:Y:S05]  /*5130*/  @P5 BRA `(.L_x_102) ;  /* 0x0000000000045947 */ /* 0x000fea0003800000 */
[----:B------:R3:W5:Y:S02]  /*5140*/  LDG.E.U8 R5, desc[UR20][R12.64] ;  /* 0x000000140c057981 */ /* 0x000764000c1e1100 */
.L_x_102:
[----:B------:R-:W-:Y:S05]  /*5150*/  BSYNC B1 ;  /* 0x0000000000017941 */ /* 0x000fea0003800000 */
.L_x_101:
        /* <DEDUP_REMOVED lines=8> */
[----:B0-----:R-:W-:-:S05]  /*51e0*/  F2FP.SATFINITE.E5M2.F32.PACK_AB_MERGE_C R25, RZ, R24, RZ ;  /* 0x00000018ff19723e */ /* 0x001fca00048060ff */
[----:B------:R0:W-:Y:S01]  /*51f0*/  @!P5 STG.E.U8 desc[UR20][R6.64], R25 ;  /* 0x000000190600d986 */ /* 0x0001e2000c101114 */
[----:B------:R-:W-:Y:S05]  /*5200*/  @P2 BRA `(.L_x_104) ;  /* 0x0000000000042947 */ /* 0x000fea0003800000 */
[----:B------:R4:W5:Y:S02]  /*5210*/  LDG.E.U8 R5, desc[UR20][R12.64+0x1] ;  /* 0x000001140c057981 */ /* 0x000964000c1e1100 */
.L_x_104:
[----:B------:R-:W-:Y:S05]  /*5220*/  BSYNC B1 ;  /* 0x0000000000017941 */ /* 0x000fea0003800000 */
.L_x_103:
[----:B-----5:R-:W-:Y:S01]  /*5230*/  LOP3.LUT R5, R5, 0xff, RZ, 0xc0, !PT ;  /* 0x000000ff05057812 */ /* 0x020fe200078ec0ff */
[----:B------:R-:W-:Y:S01]  /*5240*/  BSSY B1, `(.L_x_105) ;  /* 0x000000b000017945 */ /* 0x000fe20003800000 */
[----:B------:R-:W-:Y:S02]  /*5250*/  ISETP.LT.OR P4, PT, R33, 0x9, !P0 ;  /* 0x000000092100780c */ /* 0x000fe40004781670 */
[----:B------:R-:W-:-:S05]  /*5260*/  F2FP.F16.E5M2.UNPACK_B R5, R5 ;  /* 0x00000005ff05723e */ /* 0x000fca00020004ff */
[----:B------:R-:W-:-:S05]  /*5270*/  HADD2.F32 R24, -RZ, R5.H0_H0 ;  /* 0x20000005ff187230 */ /* 0x000fca0000004100 */
[----:B------:R-:W-:-:S04]  /*5280*/  FMUL R5, R24, R9 ;  /* 0x0000000918057220 */ /* 0x000fc80000400000 */
[----:B------:R-:W-:-:S05]  /*5290*/  FFMA R5, R106, R8, R5 ;  /* 0x000000086a057223 */ /* 0x000fca0000000005 */
[----:B0-----:R-:W-:Y:S02]  /*52a0*/  F2FP.SATFINITE.E5M2.F32.PACK_AB_MERGE_C R25, RZ, R5, RZ ;  /* 0x00000005ff19723e */ /* 0x001fe400048060ff */
[----:B------:R-:W-:-:S03]  /*52b0*/  PRMT R5, RZ, 0x7610, R5 ;  /* 0x00007610ff057816 */ /* 0x000fc60000000005 */
[----:B------:R0:W-:Y:S01]  /*52c0*/  @!P2 STG.E.U8 desc[UR20][R6.64+0x1], R25 ;  /* 0x000001190600a986 */ /* 0x0001e2000c101114 */
[----:B------:R-:W-:Y:S05]  /*52d0*/  @P4 BRA `(.L_x_106) ;  /* 0x0000000000044947 */ /* 0x000fea0003800000 */
[----:B------:R0:W5:Y:S02]  /*52e0*/  LDG.E.U8 R5, desc[UR20][R14.64+0x8] ;  /* 0x000008140e057981 */ /* 0x000164000c1e1100 */
.L_x_106:
[----:B------:R-:W-:Y:S05]  /*52f0*/  BSYNC B1 ;  /* 0x0000000000017941 */ /* 0x000fea0003800000 */
.L_x_105:
        /* <DEDUP_REMOVED lines=12> */
.L_x_108:
[----:B------:R-:W-:Y:S05]  /*53c0*/  BSYNC B1 ;  /* 0x0000000000017941 */ /* 0x000fea0003800000 */
.L_x_107:
        /* <DEDUP_REMOVED lines=12> */
.L_x_110:
[----:B------:R-:W-:Y:S05]  /*5490*/  BSYNC B1 ;  /* 0x0000000000017941 */ /* 0x000fea0003800000 */
.L_x_109:
        /* <DEDUP_REMOVED lines=12> */
.L_x_112:
[----:B------:R-:W-:Y:S05]  /*5560*/  BSYNC B1 ;  /* 0x0000000000017941 */ /* 0x000fea0003800000 */
.L_x_111:
        /* <DEDUP_REMOVED lines=12> */
.L_x_114:
[----:B------:R-:W-:Y:S05]  /*5630*/  BSYNC B1 ;  /* 0x0000000000017941 */ /* 0x000fea0003800000 */
.L_x_113:
        /* <DEDUP_REMOVED lines=12> */
.L_x_116:
[----:B------:R-:W-:Y:S05]  /*5700*/  BSYNC B1 ;  /* 0x0000000000017941 */ /* 0x000fea0003800000 */
.L_x_115:
        /* <DEDUP_REMOVED lines=12> */
.L_x_118:
[----:B------:R-:W-:Y:S05]  /*57d0*/  BSYNC B1 ;  /* 0x0000000000017941 */ /* 0x000fea0003800000 */
.L_x_117:
        /* <DEDUP_REMOVED lines=12> */
.L_x_120:
[----:B------:R-:W-:Y:S05]  /*58a0*/  BSYNC B1 ;  /* 0x0000000000017941 */ /* 0x000fea0003800000 */
.L_x_119:
        /* <DEDUP_REMOVED lines=12> */
.L_x_122:
[----:B------:R-:W-:Y:S05]  /*5970*/  BSYNC B1 ;  /* 0x0000000000017941 */ /* 0x000fea0003800000 */
.L_x_121:
        /* <DEDUP_REMOVED lines=12> */
.L_x_124:
[----:B------:R-:W-:Y:S05]  /*5a40*/  BSYNC B1 ;  /* 0x0000000000017941 */ /* 0x000fea0003800000 */
.L_x_123:
        /* <DEDUP_REMOVED lines=12> */
.L_x_126:
[----:B------:R-:W-:Y:S05]  /*5b10*/  BSYNC B1 ;  /* 0x0000000000017941 */ /* 0x000fea0003800000 */
.L_x_125:
        /* <DEDUP_REMOVED lines=12> */
.L_x_128:
[----:B------:R-:W-:Y:S05]  /*5be0*/  BSYNC B1 ;  /* 0x0000000000017941 */ /* 0x000fea0003800000 */
.L_x_127:
        /* <DEDUP_REMOVED lines=12> */
.L_x_130:
[----:B------:R-:W-:Y:S05]  /*5cb0*/  BSYNC B1 ;  /* 0x0000000000017941 */ /* 0x000fea0003800000 */
.L_x_129:
        /* <DEDUP_REMOVED lines=12> */
.L_x_132:
[----:B------:R-:W-:Y:S05]  /*5d80*/  BSYNC B1 ;  /* 0x0000000000017941 */ /* 0x000fea0003800000 */
.L_x_131:
        /* <DEDUP_REMOVED lines=12> */
.L_x_134:
[----:B------:R-:W-:Y:S05]  /*5e50*/  BSYNC B1 ;  /* 0x0000000000017941 */ /* 0x000fea0003800000 */
.L_x_133:
        /* <DEDUP_REMOVED lines=12> */
.L_x_136:
[----:B------:R-:W-:Y:S05]  /*5f20*/  BSYNC B1 ;  /* 0x0000000000017941 */ /* 0x000fea0003800000 */
.L_x_135:
        /* <DEDUP_REMOVED lines=12> */
.L_x_138:
[----:B------:R-:W-:Y:S05]  /*5ff0*/  BSYNC B1 ;  /* 0x0000000000017941 */ /* 0x000fea0003800000 */
.L_x_137:
        /* <DEDUP_REMOVED lines=12> */
.L_x_140:
[----:B------:R-:W-:Y:S05]  /*60c0*/  BSYNC B1 ;  /* 0x0000000000017941 */ /* 0x000fea0003800000 */
.L_x_139:
        /* <DEDUP_REMOVED lines=12> */
.L_x_142:
[----:B------:R-:W-:Y:S05]  /*6190*/  BSYNC B1 ;  /* 0x0000000000017941 */ /* 0x000fea0003800000 */
.L_x_141:
        /* <DEDUP_REMOVED lines=12> */
.L_x_144:
[----:B------:R-:W-:Y:S05]  /*6260*/  BSYNC B1 ;  /* 0x0000000000017941 */ /* 0x000fea0003800000 */
.L_x_143:
        /* <DEDUP_REMOVED lines=12> */
.L_x_146:
[----:B------:R-:W-:Y:S05]  /*6330*/  BSYNC B1 ;  /* 0x0000000000017941 */ /* 0x000fea0003800000 */
.L_x_145:
        /* <DEDUP_REMOVED lines=12> */
.L_x_148:
[----:B------:R-:W-:Y:S05]  /*6400*/  BSYNC B1 ;  /* 0x0000000000017941 */ /* 0x000fea0003800000 */
.L_x_147:
        /* <DEDUP_REMOVED lines=12> */
.L_x_150:
[----:B------:R-:W-:Y:S05]  /*64d0*/  BSYNC B1 ;  /* 0x0000000000017941 */ /* 0x000fea0003800000 */
.L_x_149:
        /* <DEDUP_REMOVED lines=12> */
.L_x_152:
[----:B------:R-:W-:Y:S05]  /*65a0*/  BSYNC B1 ;  /* 0x0000000000017941 */ /* 0x000fea0003800000 */
.L_x_151:
        /* <DEDUP_REMOVED lines=12> */
.L_x_154:
[----:B------:R-:W-:Y:S05]  /*6670*/  BSYNC B1 ;  /* 0x0000000000017941 */ /* 0x000fea0003800000 */
.L_x_153:
        /* <DEDUP_REMOVED lines=12> */
.L_x_156:
[----:B------:R-:W-:Y:S05]  /*6740*/  BSYNC B1 ;  /* 0x0000000000017941 */ /* 0x000fea0003800000 */
.L_x_155:
[----:B-----5:R-:W-:Y:S01]  /*6750*/  LOP3.LUT R5, R5, 0xff, RZ, 0xc0, !PT ;  /* 0x000000ff05057812 */ /* 0x020fe200078ec0ff */
[----:B------:R-:W-:Y:S01]  /*6760*/  BSSY B1, `(.L_x_157) ;  /* 0x000000b000017945 */ /* 0x000fe20003800000 */
[----:B------:R-:W-:Y:S02]  /*6770*/  ISETP.LT.OR P2, PT, R33, 0x39, !P1 ;  /* 0x000000392100780c */ /* 0x000fe40004f41670 */
[----:B------:R-:W-:-:S05]  /*6780*/  F2FP.F16.E5M2.UNPACK_B R5, R5 ;  /* 0x00000005ff05723e */ /* 0x000fca00020004ff */
[----:B012---:R-:W-:-:S05]  /*6790*/  HADD2.F32 R14, -RZ, R5.H0_H0 ;  /* 0x20000005ff0e7230 */ /* 0x007fca0000004100 */
[----:B------:R-:W-:-:S04]  /*67a0*/  FMUL R5, R14, R9 ;  /* 0x000000090e057220 */ /* 0x000fc80000400000 */
[----:B------:R-:W-:-:S05]  /*67b0*/  FFMA R5, R16, R8, R5 ;  /* 0x0000000810057223 */ /* 0x000fca0000000005 */
[----:B------:R-:W-:Y:S02]  /*67c0*/  F2FP.SATFINITE.E5M2.F32.PACK_AB_MERGE_C R15, RZ, R5, RZ ;  /* 0x00000005ff0f723e */ /* 0x000fe400048060ff */
[----:B------:R-:W-:-:S03]  /*67d0*/  PRMT R5, RZ, 0x7610, R5 ;  /* 0x00007610ff057816 */ /* 0x000fc60000000005 */
[----:B------:R0:W-:Y:S01]  /*67e0*/  @!P0 STG.E.U8 desc[UR20][R10.64+0x39], R15 ;  /* 0x0000390f0a008986 */ /* 0x0001e2000c101114 */
[----:B------:R-:W-:Y:S05]  /*67f0*/  @P2 BRA `(.L_x_158) ;  /* 0x0000000000042947 */ /* 0x000fea0003800000 */
[----:B------:R1:W5:Y:S02]  /*6800*/  LDG.E.U8 R5, desc[UR20][R12.64+0x38] ;  /* 0x000038140c057981 */ /* 0x000364000c1e1100 */
.L_x_158:
[----:B------:R-:W-:Y:S05]  /*6810*/  BSYNC B1 ;  /* 0x0000000000017941 */ /* 0x000fea0003800000 */
.L_x_157:
        /* <DEDUP_REMOVED lines=12> */
.L_x_160:
[----:B------:R-:W-:Y:S05]  /*68e0*/  BSYNC B1 ;  /* 0x0000000000017941 */ /* 0x000fea0003800000 */
.L_x_159:
[----:B------:R-:W-:Y:S05]  /*68f0*/  @P1 BRA `(.L_x_161) ;  /* 0x0000001000301947 */ /* 0x000fea0003800000 */
[----:B-----5:R-:W-:-:S04]  /*6900*/  LOP3.LUT R5, R5, 0xff, RZ, 0xc0, !PT ;  /* 0x000000ff05057812 */ /* 0x020fc800078ec0ff */
[----:B------:R-:W-:-:S05]  /*6910*/  F2FP.F16.E5M2.UNPACK_B R5, R5 ;  /* 0x00000005ff05723e */ /* 0x000fca00020004ff */
[----:B------:R-:W-:-:S05]  /*6920*/  HADD2.F32 R10, -RZ, R5.H0_H0 ;  /* 0x20000005ff0a7230 */ /* 0x000fca0000004100 */
[----:B------:R-:W-:-:S04]  /*6930*/  FMUL R5, R10, R9 ;  /* 0x000000090a057220 */ /* 0x000fc80000400000 */
[----:B------:R-:W-:-:S05]  /*6940*/  FFMA R5, R18, R8, R5 ;  /* 0x0000000812057223 */ /* 0x000fca0000000005 */
[----:B------:R-:W-:-:S05]  /*6950*/  F2FP.SATFINITE.E5M2.F32.PACK_AB_MERGE_C R5, RZ, R5, RZ ;  /* 0x00000005ff05723e */ /* 0x000fca00048060ff */
[----:B------:R0:W-:Y:S01]  /*6960*/  STG.E.U8 desc[UR20][R6.64+0x39], R5 ;  /* 0x0000390506007986 */ /* 0x0001e2000c101114 */
[----:B------:R-:W-:Y:S05]  /*6970*/  BRA `(.L_x_161) ;  /* 0x0000001000107947 */ /* 0x000fea0003800000 */
.L_x_32:
[C---:B------:R-:W-:Y:S01]  /*6980*/  ISETP.GE.AND P0, PT, R34.reuse, 0x1, PT ;  /* 0x000000012200780c */ /* 0x040fe20003f06270 */
[-C--:B--2---:R-:W-:Y:S01]  /*6990*/  FMUL R145, R145, R8.reuse ;  /* 0x0000000891917220 */ /* 0x084fe20000400000 */
[----:B------:R-:W-:Y:S01]  /*69a0*/  ISETP.GE.AND P2, PT, R34, 0x9, PT ;  /* 0x000000092200780c */ /* 0x000fe20003f46270 */
[-C--:B------:R-:W-:Y:S01]  /*69b0*/  FMUL R140, R140, R8.reuse ;  /* 0x000000088c8c7220 */ /* 0x080fe20000400000 */
[----:B------:R-:W-:Y:S01]  /*69c0*/  ISETP.LT.OR P1, PT, R33, 0x1, !P0 ;  /* 0x000000012100780c */ /* 0x000fe20004721670 */
[-C--:B------:R-:W-:Y:S01]  /*69d0*/  FMUL R143, R143, R8.reuse ;  /* 0x000000088f8f7220 */ /* 0x080fe20000400000 */
[----:B------:R-:W-:Y:S01]  /*69e0*/  F2FP.SATFINITE.E5M2.F32.PACK_AB_MERGE_C R145, RZ, R145, RZ ;  /* 0x00000091ff91723e */ /* 0x000fe200048060ff */
[-C--:B------:R-:W-:Y:S01]  /*69f0*/  FMUL R138, R138, R8.reuse ;  /* 0x000000088a8a7220 */ /* 0x080fe20000400000 */
[----:B------:R-:W-:Y:S01]  /*6a00*/  ISETP.LT.OR P4, PT, R33, 0x2, !P0 ;  /* 0x000000022100780c */ /* 0x000fe20004781670 */
[-C--:B------:R-:W-:Y:S01]  /*6a10*/  FMUL R141, R141, R8.reuse ;  /* 0x000000088d8d7220 */ /* 0x080fe20000400000 */
[C---:B------:R-:W-:Y:S01]  /*6a20*/  ISETP.LT.OR P5, PT, R33.reuse, 0x1, !P2 ;  /* 0x000000012100780c */ /* 0x040fe200057a1670 */
[-C--:B------:R-:W-:Y:S01]  /*6a30*/  FMUL R136, R136, R8.reuse ;  /* 0x0000000888887220 */ /* 0x080fe20000400000 */
[----:B------:R-:W-:Y:S01]  /*6a40*/  ISETP.LT.OR P6, PT, R33, 0x2, !P2 ;  /* 0x000000022100780c */ /* 0x000fe200057c1670 */
[----:B------:R-:W-:Y:S01]  /*6a50*/  FMUL R139, R139, R8 ;  /* 0x000000088b8b7220 */ /* 0x000fe20000400000 */
[----:B------:R-:W-:Y:S01]  /*6a60*/  F2FP.SATFINITE.E5M2.F32.PACK_AB_MERGE_C R5, RZ, R140, RZ ;  /* 0x0000008cff05723e */ /* 0x000fe200048060ff */
[-C--:B------:R-:W-:Y:S01]  /*6a70*/  FMUL R134, R134, R8.reuse ;  /* 0x0000000886867220 */ /* 0x080fe20000400000 */
[----:B------:R-:W-:Y:S01]  /*6a80*/  F2FP.SATFINITE.E5M2.F32.PACK_AB_MERGE_C R143, RZ, R143, RZ ;  /* 0x0000008fff8f723e */ /* 0x000fe200048060ff */
[----:B------:R-:W-:Y:S01]  /*6a90*/  @!P1 STG.E.U8 desc[UR20][R14.64], R145 ;  /* 0x000000910e009986 */ /* 0x000fe2000c101114 */
[----:B------:R-:W-:Y:S01]  /*6aa0*/  ISETP.LT.OR P1, PT, R33, 0x9, !P0 ;  /* 0x000000092100780c */ /* 0x000fe20004721670 */
[----:B------:R-:W-:Y:S01]  /*6ab0*/  FMUL R137, R137, R8 ;  /* 0x0000000889897220 */ /* 0x000fe20000400000 */
[----:B------:R-:W-:Y:S01]  /*6ac0*/  F2FP.SATFINITE.E5M2.F32.PACK_AB_MERGE_C R25, RZ, R138, RZ ;  /* 0x0000008aff19723e */ /* 0x000fe200048060ff */
[----:B------:R0:W-:Y:S01]  /*6ad0*/  @!P4 STG.E.U8 desc[UR20][R14.64+0x1], R5 ;  /* 0x000001050e00c986 */ /* 0x0001e2000c101114 */
[----:B------:R-:W-:Y:S01]  /*6ae0*/  F2FP.SATFINITE.E5M2.F32.PACK_AB_MERGE_C R141, RZ, R141, RZ ;  /* 0x0000008dff8d723e */ /* 0x000fe200048060ff */
[-C--:B------:R-:W-:Y:S01]  /*6af0*/  FMUL R132, R132, R8.reuse ;  /* 0x0000000884847220 */ /* 0x080fe20000400000 */
[C---:B------:R-:W-:Y:S01]  /*6b00*/  ISETP.LT.OR P4, PT, R33.reuse, 0xa, !P0 ;  /* 0x0000000a2100780c */ /* 0x040fe20004781670 */
[----:B------:R-:W-:Y:S01]  /*6b10*/  @!P5 STG.E.U8 desc[UR20][R12.64], R143 ;  /* 0x0000008f0c00d986 */ /* 0x000fe2000c101114 */
[----:B------:R-:W-:Y:S01]  /*6b20*/  ISETP.LT.OR P5, PT, R33, 0x9, !P2 ;  /* 0x000000092100780c */ /* 0x000fe200057a1670 */
[-C--:B------:R-:W-:Y:S01]  /*6b30*/  FMUL R135, R135, R8.reuse ;  /* 0x0000000887877220 */ /* 0x080fe20000400000 */
[----:B------:R-:W-:Y:S01]  /*6b40*/  F2FP.SATFINITE.E5M2.F32.PACK_AB_MERGE_C R139, RZ, R139, RZ ;  /* 0x0000008bff8b723e */ /* 0x000fe200048060ff */
[----:B------:R1:W-:Y:S01]  /*6b50*/  @!P6 STG.E.U8 desc[UR20][R12.64+0x1], R25 ;  /* 0x000001190c00e986 */ /* 0x0003e2000c101114 */
[C---:B------:R-:W-:Y:S01]  /*6b60*/  ISETP.LT.OR P6, PT, R33.reuse, 0xa, !P2 ;  /* 0x0000000a2100780c */ /* 0x040fe200057c1670 */
[-C--:B------:R-:W-:Y:S01]  /*6b70*/  FMUL R130, R130, R8.reuse ;  /* 0x0000000882827220 */ /* 0x080fe20000400000 */
[----:B------:R-:W-:Y:S01]  /*6b80*/  F2FP.SATFINITE.E5M2.F32.PACK_AB_MERGE_C R137, RZ, R137, RZ ;  /* 0x00000089ff89723e */ /* 0x000fe200048060ff */
[----:B------:R-:W-:Y:S01]  /*6b90*/  @!P1 STG.E.U8 desc[UR20][R14.64+0x8], R141 ;  /* 0x0000088d0e009986 */ /* 0x000fe2000c101114 */
[----:B------:R-:W-:Y:S01]  /*6ba0*/  ISETP.LT.OR P1, PT, R33, 0x11, !P0 ;  /* 0x000000112100780c */ /* 0x000fe20004721670 */
[----:B------:R-:W-:Y:S01]  /*6bb0*/  FMUL R133, R133, R8 ;  /* 0x0000000885857220 */ /* 0x000fe20000400000 */
[----:B0-----:R-:W-:Y:S01]  /*6bc0*/  F2FP.SATFINITE.E5M2.F32.PACK_AB_MERGE_C R5, RZ, R136, RZ ;  /* 0x00000088ff05723e */ /* 0x001fe200048060ff */
[-C--:B------:R-:W-:Y:S01]  /*6bd0*/  FMUL R128, R128, R8.reuse ;  /* 0x0000000880807220 */ /* 0x080fe20000400000 */
[----:B------:R-:W-:Y:S01]  /*6be0*/  F2FP.SATFINITE.E5M2.F32.PACK_AB_MERGE_C R135, RZ, R135, RZ ;  /* 0x00000087ff87723e */ /* 0x000fe200048060ff */
[----:B------:R-:W-:Y:S01]  /*6bf0*/  FMUL R131, R131, R8 ;  /* 0x0000000883837220 */ /* 0x000fe20000400000 */
[----:B------:R-:W-:Y:S01]  /*6c00*/  F2FP.SATFINITE.E5M2.F32.PACK_AB_MERGE_C R133, RZ, R133, RZ ;  /* 0x00000085ff85723e */ /* 0x000fe200048060ff */
[----:B------:R0:W-:Y:S01]  /*6c10*/  @!P4 STG.E.U8 desc[UR20][R14.64+0x9], R5 ;  /* 0x000009050e00c986 */ /* 0x0001e2000c101114 */
[----:B-1----:R-:W-:Y:S01]  /*6c20*/  F2FP.SATFINITE.E5M2.F32.PACK_AB_MERGE_C R25, RZ, R134, RZ ;  /* 0x00000086ff19723e */ /* 0x002fe200048060ff */
        /* <DEDUP_REMOVED lines=15> */
[-C--:B------:R-:W-:Y:S01]  /*6d20*/  FMUL R125, R125, R8.reuse ;  /* 0x000000087d7d7220 */ /* 0x080fe20000400000 */
[----:B------:R-:W-:Y:S01]  /*6d30*/  FMUL R120, R120, R8 ;  /* 0x0000000878787220 */ /* 0x000fe20000400000 */
[----:B------:R-:W-:Y:S01]  /*6d40*/  F2FP.SATFINITE.E5M2.F32.PACK_AB_MERGE_C R127, RZ, R127, RZ ;  /* 0x0000007fff7f723e */ /* 0x000fe200048060ff */
[----:B------:R0:W-:Y:S01]  /*6d50*/  @!P4 STG.E.U8 desc[UR20][R14.64+0x11], R5 ;  /* 0x000011050e00c986 */ /* 0x0001e2000c101114 */
[----:B-1----:R-:W-:Y:S01]  /*6d60*/  F2FP.SATFINITE.E5M2.F32.PACK_AB_MERGE_C R25, RZ, R130, RZ ;  /* 0x00000082ff19723e */ /* 0x002fe200048060ff */
[-C--:B------:R-:W-:Y:S01]  /*6d70*/  FMUL R123, R123, R8.reuse ;  /* 0x000000087b7b7220 */ /* 0x080fe20000400000 */
[C---:B------:R-:W-:Y:S01]  /*6d80*/  ISETP.LT.OR P4, PT, R33.reuse, 0x1a, !P0 ;  /* 0x0000001a2100780c */ /* 0x040fe20004781670 */
[----:B------:R-:W-:Y:S01]  /*6d90*/  @!P5 STG.E.U8 desc[UR20][R12.64+0x10], R135 ;  /* 0x000010870c00d986 */ /* 0x000fe2000c101114 */
[C---:B------:R-:W-:Y:S01]  /*6da0*/  ISETP.LT.OR P5, PT, R33.reuse, 0x19, !P2 ;  /* 0x000000192100780c */ /* 0x040fe200057a1670 */
[-C--:B------:R-:W-:Y:S01]  /*6db0*/  FMUL R118, R118, R8.reuse ;  /* 0x0000000876767220 */ /* 0x080fe20000400000 */
[----:B------:R-:W-:Y:S01]  /*6dc0*/  F2FP.SATFINITE.E5M2.F32.PACK_AB_MERGE_C R125, RZ, R125, RZ ;  /* 0x0000007dff7d723e */ /* 0x000fe200048060ff */
[----:B------:R1:W-:Y:S01]  /*6dd0*/  @!P6 STG.E.U8 desc[UR20][R12.64+0x11], R25 ;  /* 0x000011190c00e986 */ /* 0x0003e2000c101114 */
[----:B------:R-:W-:Y:S01]  /*6de0*/  ISETP.LT.OR P6, PT, R33, 0x1a, !P2 ;  /* 0x0000001a2100780c */ /* 0x000fe200057c1670 */
        /* <DEDUP_REMOVED lines=8> */
[-C--:B------:R-:W-:Y:S01]  /*6e70*/  FMUL R114, R114, R8.reuse ;  /* 0x0000000872727220 */ /* 0x080fe20000400000 */
[----:B------:R-:W-:Y:S01]  /*6e80*/  FMUL R112, R112, R8 ;  /* 0x0000000870707220 */ /* 0x000fe20000400000 */
[----:B-1----:R-:W-:Y:S01]  /*6e90*/  F2FP.SATFINITE.E5M2.F32.PACK_AB_MERGE_C R25, RZ, R126, RZ ;  /* 0x0000007eff19723e */ /* 0x002fe200048060ff */
[----:B------:R0:W-:Y:S01]  /*6ea0*/  @!P4 STG.E.U8 desc[UR20][R14.64+0x19], R5 ;  /* 0x000019050e00c986 */ /* 0x0001e2000c101114 */
[----:B------:R-:W-:Y:S01]  /*6eb0*/  ISETP.LT.OR P4, PT, R33, 0x22, !P0 ;  /* 0x000000222100780c */ /* 0x000fe20004781670 */
[-C--:B------:R-:W-:Y:S01]  /*6ec0*/  FMUL R117, R117, R8.reuse ;  /* 0x0000000875757220 */ /* 0x080fe20000400000 */
[----:B------:R-:W-:Y:S01]  /*6ed0*/  F2FP.SATFINITE.E5M2.F32.PACK_AB_MERGE_C R119, RZ, R119, RZ ;  /* 0x00000077ff77723e */ /* 0x000fe200048060ff */
[----:B------:R-:W-:Y:S01]  /*6ee0*/  @!P5 STG.E.U8 desc[UR20][R12.64+0x18], R131 ;  /* 0x000018830c00d986 */ /* 0x000fe2000c101114 */
[----:B------:R-:W-:Y:S01]  /*6ef0*/  ISETP.LT.OR P5, PT, R33, 0x21, !P2 ;  /* 0x000000212100780c */ /* 0x000fe200057a1670 */
[----:B------:R-:W-:Y:S01]  /*6f00*/  FMUL R115, R115, R8 ;  /* 0x0000000873737220 */ /* 0x000fe20000400000 */
[----:B------:R-:W-:Y:S01]  /*6f10*/  F2FP.SATFINITE.E5M2.F32.PACK_AB_MERGE_C R27, RZ, R112, RZ ;  /* 0x00000070ff1b723e */ /* 0x000fe200048060ff */
[----:B------:R1:W-:Y:S01]  /*6f20*/  @!P6 STG.E.U8 desc[UR20][R12.64+0x19], R25 ;  /* 0x000019190c00e986 */ /* 0x0003e2000c101114 */
[----:B------:R-:W-:Y:S01]  /*6f30*/  ISETP.LT.OR P6, PT, R33, 0x22, !P2 ;  /* 0x000000222100780c */ /* 0x000fe200057c1670 */
[-C--:B------:R-:W-:Y:S01]  /*6f40*/  FMUL R110, R110, R8.reuse ;  /* 0x000000086e6e7220 */ /* 0x080fe20000400000 */
[-C--:B------:R-:W-:Y:S01]  /*6f50*/  FMUL R113, R113, R8.reuse ;  /* 0x0000000871717220 */ /* 0x080fe20000400000 */
        /* <DEDUP_REMOVED lines=39> */
[-C--:B------:R-:W-:Y:S01]  /*71d0*/  FMUL R101, R101, R8.reuse ;  /* 0x0000000865657220 */ /* 0x080fe20000400000 */
[----:B------:R-:W-:Y:S01]  /*71e0*/  @!P1 STG.E.U8 desc[UR20][R14.64+0x30], R121 ;  /* 0x000030790e009986 */ /* 0x000fe2000c101114 */
[----:B------:R-:W-:Y:S01]  /*71f0*/  ISETP.LT.OR P1, PT, R33, 0x39, !P0 ;  /* 0x000000392100780c */ /* 0x000fe20004721670 */
[-C--:B------:R-:W-:Y:S01]  /*7200*/  FMUL R99, R99, R8.reuse ;  /* 0x0000000863637220 */ /* 0x080fe20000400000 */
[----:B------:R-:W-:Y:S01]  /*7210*/  ISETP.LT.OR P0, PT, R33, 0x3a, !P0 ;  /* 0x0000003a2100780c */ /* 0x000fe20004701670 */
[----:B------:R-:W-:Y:S01]  /*7220*/  FMUL R94, R94, R8 ;  /* 0x000000085e5e7220 */ /* 0x000fe20000400000 */
[----:B0-----:R-:W-:Y:S01]  /*7230*/  F2FP.SATFINITE.E5M2.F32.PACK_AB_MERGE_C R5, RZ, R116, RZ ;  /* 0x00000074ff05723e */ /* 0x001fe200048060ff */
[-C--:B------:R-:W-:Y:S01]  /*7240*/  FMUL R92, R92, R8.reuse ;  /* 0x000000085c5c7220 */ /* 0x080fe20000400000 */
[----:B------:R-:W-:Y:S01]  /*7250*/  F2FP.SATFINITE.E5M2.F32.PACK_AB_MERGE_C R103, RZ, R103, RZ ;  /* 0x00000067ff67723e */ /* 0x000fe200048060ff */
[----:B------:R-:W-:Y:S01]  /*7260*/  FMUL R95, R95, R8 ;  /* 0x000000085f5f7220 */ /* 0x000fe20000400000 */
[----:B-1----:R-:W-:Y:S01]  /*7270*/  F2FP.SATFINITE.E5M2.F32.PACK_AB_MERGE_C R25, RZ, R114, RZ ;  /* 0x00000072ff19723e */ /* 0x002fe200048060ff */
[----:B------:R0:W-:Y:S01]  /*7280*/  @!P4 STG.E.U8 desc[UR20][R14.64+0x31], R5 ;  /* 0x000031050e00c986 */ /* 0x0001e2000c101114 */
[----:B------:R-:W-:Y:S01]  /*7290*/  ISETP.LT.OR P4, PT, R33, 0x39, !P2 ;  /* 0x000000392100780c */ /* 0x000fe20005781670 */
[-C--:B------:R-:W-:Y:S01]  /*72a0*/  FMUL R97, R97, R8.reuse ;  /* 0x0000000861617220 */ /* 0x080fe20000400000 */
[----:B------:R-:W-:Y:S01]  /*72b0*/  ISETP.LT.OR P2, PT, R33, 0x3a, !P2 ;  /* 0x0000003a2100780c */ /* 0x000fe20005741670 */
[----:B------:R-:W-:Y:S01]  /*72c0*/  @!P5 STG.E.U8 desc[UR20][R12.64+0x30], R119 ;  /* 0x000030770c00d986 */ /* 0x000fe2000c101114 */
[----:B------:R-:W-:Y:S01]  /*72d0*/  F2FP.SATFINITE.E5M2.F32.PACK_AB_MERGE_C R101, RZ, R101, RZ ;  /* 0x00000065ff65723e */ /* 0x000fe200048060ff */
[-C--:B------:R-:W-:Y:S01]  /*72e0*/  FMUL R90, R90, R8.reuse ;  /* 0x000000085a5a7220 */ /* 0x080fe20000400000 */
[----:B------:R-:W-:Y:S01]  /*72f0*/  F2FP.SATFINITE.E5M2.F32.PACK_AB_MERGE_C R99, RZ, R99, RZ ;  /* 0x00000063ff63723e */ /* 0x000fe200048060ff */
[----:B------:R-:W-:Y:S01]  /*7300*/  @!P6 STG.E.U8 desc[UR20][R12.64+0x31], R25 ;  /* 0x000031190c00e986 */ /* 0x000fe2000c101114 */
[----:B------:R-:W-:Y:S01]  /*7310*/  F2FP.SATFINITE.E5M2.F32.PACK_AB_MERGE_C R95, RZ, R95, RZ ;  /* 0x0000005fff5f723e */ /* 0x000fe200048060ff */
[-C--:B------:R-:W-:Y:S01]  /*7320*/  FMUL R22, R22, R8.reuse ;  /* 0x0000000816167220 */ /* 0x080fe20000400000 */
[-C--:B------:R-:W-:Y:S01]  /*7330*/  FMUL R93, R93, R8.reuse ;  /* 0x000000085d5d7220 */ /* 0x080fe20000400000 */
[----:B------:R-:W-:Y:S01]  /*7340*/  @!P0 STG.E.U8 desc[UR20][R14.64+0x39], R27 ;  /* 0x0000391b0e008986 */ /* 0x000fe2000c101114 */
[----:B------:R-:W-:Y:S01]  /*7350*/  ISETP.GE.AND P0, PT, R34, 0x81, PT ;  /* 0x000000812200780c */ /* 0x000fe20003f06270 */
[----:B------:R-:W-:Y:S01]  /*7360*/  FMUL R91, R91, R8 ;  /* 0x000000085b5b7220 */ /* 0x000fe20000400000 */
[----:B0-----:R-:W-:Y:S01]  /*7370*/  F2FP.SATFINITE.E5M2.F32.PACK_AB_MERGE_C R5, RZ, R110, RZ ;  /* 0x0000006eff05723e */ /* 0x001fe200048060ff */
[----:B------:R0:W-:Y:S01]  /*7380*/  @!P1 STG.E.U8 desc[UR20][R14.64+0x38], R117 ;  /* 0x000038750e009986 */ /* 0x0001e2000c101114 */
[C---:B------:R-:W-:Y:S01]  /*7390*/  ISETP.LT.OR P6, PT, R33.reuse, 0x1, !P0 ;  /* 0x000000012100780c */ /* 0x040fe200047c1670 */
[-C--:B------:R-:W-:Y:S01]  /*73a0*/  FMUL R88, R88, R8.reuse ;  /* 0x0000000858587220 */ /* 0x080fe20000400000 */
[----:B------:R-:W-:Y:S01]  /*73b0*/  ISETP.LT.OR P5, PT, R33, 0x2, !P0 ;  /* 0x000000022100780c */ /* 0x000fe200047a1670 */
[----:B------:R-:W-:Y:S01]  /*73c0*/  @!P4 STG.E.U8 desc[UR20][R12.64+0x38], R115 ;  /* 0x000038730c00c986 */ /* 0x000fe2000c101114 */
[----:B------:R-:W-:Y:S01]  /*73d0*/  ISETP.GE.AND P1, PT, R34, 0x89, PT ;  /* 0x000000892200780c */ /* 0x000fe20003f26270 */
[-C--:B------:R-:W-:Y:S01]  /*73e0*/  FMUL R21, R21, R8.reuse ;  /* 0x0000000815157220 */ /* 0x080fe20000400000 */
[----:B------:R-:W-:Y:S01]  /*73f0*/  F2FP.SATFINITE.E5M2.F32.PACK_AB_MERGE_C R97, RZ, R97, RZ ;  /* 0x00000061ff61723e */ /* 0x000fe200048060ff */
[----:B------:R1:W-:Y:S01]  /*7400*/  @!P2 STG.E.U8 desc[UR20][R12.64+0x39], R5 ;  /* 0x000039050c00a986 */ /* 0x0003e2000c101114 */
[----:B------:R-:W-:Y:S01]  /*7410*/  ISETP.LT.OR P4, PT, R33, 0x1, !P1 ;  /* 0x000000012100780c */ /* 0x000fe20004f81670 */
[-C--:B------:R-:W-:Y:S01]  /*7420*/  FMUL R89, R89, R8.reuse ;  /* 0x0000000859597220 */ /* 0x080fe20000400000 */
[----:B------:R-:W-:Y:S01]  /*7430*/  ISETP.LT.OR P2, PT, R33, 0xa, !P0 ;  /* 0x0000000a2100780c */ /* 0x000fe20004741670 */
[----:B------:R-:W-:Y:S01]  /*7440*/  FMUL R23, R23, R8 ;  /* 0x0000000817177220 */ /* 0x000fe20000400000 */
[----:B0-----:R-:W-:Y:S01]  /*7450*/  F2FP.SATFINITE.E5M2.F32.PACK_AB_MERGE_C R15, RZ, R108, RZ ;  /* 0x0000006cff0f723e */ /* 0x001fe200048060ff */
[----:B------:R-:W-:Y:S01]  /*7460*/  @!P6 STG.E.U8 desc[UR20][R10.64], R113 ;  /* 0x000000710a00e986 */ /* 0x000fe2000c101114 */
[C---:B------:R-:W-:Y:S01]  /*7470*/  ISETP.LT.OR P6, PT, R33.reuse, 0x2, !P1 ;  /* 0x000000022100780c */ /* 0x040fe20004fc1670 */
[-C--:B------:R-:W-:Y:S01]  /*7480*/  FMUL R20, R20, R8.reuse ;  /* 0x0000000814147220 */ /* 0x080fe20000400000 */
[----:B------:R-:W-:Y:S01]  /*7490*/  F2FP.SATFINITE.E5M2.F32.PACK_AB_MERGE_C R93, RZ, R93, RZ ;  /* 0x0000005dff5d723e */ /* 0x000fe200048060ff */
[----:B------:R-:W-:Y:S01]  /*74a0*/  @!P5 STG.E.U8 desc[UR20][R10.64+0x1], R15 ;  /* 0x0000010f0a00d986 */ /* 0x000fe2000c101114 */
[----:B------:R-:W-:Y:S01]  /*74b0*/  ISETP.LT.OR P5, PT, R33, 0x9, !P0 ;  /* 0x000000092100780c */ /* 0x000fe200047a1670 */
[----:B------:R-:W-:Y:S01]  /*74c0*/  FMUL R17, R17, R8 ;  /* 0x0000000811117220 */ /* 0x000fe20000400000 */
[----:B-1----:R-:W-:Y:S01]  /*74d0*/  F2FP.SATFINITE.E5M2.F32.PACK_AB_MERGE_C R5, RZ, R106, RZ ;  /* 0x0000006aff05723e */ /* 0x002fe200048060ff */
[----:B------:R-:W-:Y:S01]  /*74e0*/  @!P4 STG.E.U8 desc[UR20][R6.64], R111 ;  /* 0x0000006f0600c986 */ /* 0x000fe2000c101114 */
[----:B------:R-:W-:Y:S01]  /*74f0*/  F2FP.SATFINITE.E5M2.F32.PACK_AB_MERGE_C R13, RZ, R104, RZ ;  /* 0x00000068ff0d723e */ /* 0x000fe200048060ff */
[-C--:B------:R-:W-:Y:S01]  /*7500*/  FMUL R16, R16, R8.reuse ;  /* 0x0000000810107220 */ /* 0x080fe20000400000 */
[----:B------:R-:W-:Y:S01]  /*7510*/  ISETP.LT.OR P4, PT, R33, 0x9, !P1 ;  /* 0x000000092100780c */ /* 0x000fe20004f81670 */
[-C--:B------:R-:W-:Y:S01]  /*7520*/  FMUL R19, R19, R8.reuse ;  /* 0x0000000813137220 */ /* 0x080fe20000400000 */
[----:B------:R-:W-:Y:S01]  /*7530*/  F2FP.SATFINITE.E5M2.F32.PACK_AB_MERGE_C R91, RZ, R91, RZ ;  /* 0x0000005bff5b723e */ /* 0x000fe200048060ff */
[----:B------:R0:W-:Y:S01]  /*7540*/  @!P6 STG.E.U8 desc[UR20][R6.64+0x1], R5 ;  /* 0x000001050600e986 */ /* 0x0001e2000c101114 */
[C---:B------:R-:W-:Y:S01]  /*7550*/  ISETP.LT.OR P6, PT, R33.reuse, 0xa, !P1 ;  /* 0x0000000a2100780c */ /* 0x040fe20004fc1670 */
[----:B------:R-:W-:Y:S01]  /*7560*/  FMUL R18, R18, R8 ;  /* 0x0000000812127220 */ /* 0x000fe20000400000 */
[----:B------:R-:W-:Y:S01]  /*7570*/  F2FP.SATFINITE.E5M2.F32.PACK_AB_MERGE_C R21, RZ, R21, RZ ;  /* 0x00000015ff15723e */ /* 0x000fe200048060ff */
[----:B------:R1:W-:Y:S01]  /*7580*/  @!P2 STG.E.U8 desc[UR20][R10.64+0x9], R13 ;  /* 0x0000090d0a00a986 */ /* 0x0003e2000c101114 */
[----:B------:R-:W-:-:S02]  /*7590*/  ISETP.LT.OR P2, PT, R33, 0x12, !P0 ;  /* 0x000000122100780c */ /* 0x000fc40004741670 */
[----:B------:R-:W-:Y:S01]  /*75a0*/  F2FP.SATFINITE.E5M2.F32.PACK_AB_MERGE_C R89, RZ, R89, RZ ;  /* 0x00000059ff59723e */ /* 0x000fe200048060ff */
[----:B------:R-:W-:Y:S01]  /*75b0*/  @!P5 STG.E.U8 desc[UR20][R10.64+0x8], R107 ;  /* 0x0000086b0a00d986 */ /* 0x000fe2000c101114 */
[C---:B------:R-:W-:Y:S02]  /*75c0*/  ISETP.LT.OR P5, PT, R33.reuse, 0x11, !P0 ;  /* 0x000000112100780c */ /* 0x040fe400047a1670 */
[----:B------:R-:W-:Y:S01]  /*75d0*/  F2FP.SATFINITE.E5M2.F32.PACK_AB_MERGE_C R23, RZ, R23, RZ ;  /* 0x00000017ff17723e */ /* 0x000fe200048060ff */
[----:B------:R-:W-:Y:S01]  /*75e0*/  @!P4 STG.E.U8 desc[UR20][R6.64+0x8], R109 ;  /* 0x0000086d0600c986 */ /* 0x000fe2000c101114 */
[----:B0-----:R-:W-:Y:S02]  /*75f0*/  F2FP.SATFINITE.E5M2.F32.PACK_AB_MERGE_C R5, RZ, R102, RZ ;  /* 0x00000066ff05723e */ /* 0x001fe400048060ff */
[C---:B------:R-:W-:Y:S02]  /*7600*/  ISETP.LT.OR P4, PT, R33.reuse, 0x11, !P1 ;  /* 0x000000112100780c */ /* 0x040fe40004f81670 */
[----:B-1----:R-:W-:Y:S01]  /*7610*/  F2FP.SATFINITE.E5M2.F32.PACK_AB_MERGE_C R13, RZ, R98, RZ ;  /* 0x00000062ff0d723e */ /* 0x002fe200048060ff */
[----:B------:R0:W-:Y:S01]  /*7620*/  @!P6 STG.E.U8 desc[UR20][R6.64+0x9], R5 ;  /* 0x000009050600e986 */ /* 0x0001e2000c101114 */
[----:B------:R-:W-:-:S02]  /*7630*/  ISETP.LT.OR P6, PT, R33, 0x12, !P1 ;  /* 0x000000122100780c */ /* 0x000fc40004fc1670 */
[----:B------:R-:W-:Y:S01]  /*7640*/  F2FP.SATFINITE.E5M2.F32.PACK_AB_MERGE_C R17, RZ, R17, RZ ;  /* 0x00000011ff11723e */ /* 0x000fe200048060ff */
[----:B------:R1:W-:Y:S01]  /*7650*/  @!P2 STG.E.U8 desc[UR20][R10.64+0x11], R13 ;  /* 0x0000110d0a00a986 */ /* 0x0003e2000c101114 */
[C---:B------:R-:W-:Y:S02]  /*7660*/  ISETP.LT.OR P2, PT, R33.reuse, 0x1a, !P0 ;  /* 0x0000001a2100780c */ /* 0x040fe40004741670 */
[----:B------:R-:W-:Y:S01]  /*7670*/  F2FP.SATFINITE.E5M2.F32.PACK_AB_MERGE_C R19, RZ, R19, RZ ;  /* 0x00000013ff13723e */ /* 0x000fe200048060ff */
[----:B------:R-:W-:Y:S01]  /*7680*/  @!P5 STG.E.U8 desc[UR20][R10.64+0x10], R105 ;  /* 0x000010690a00d986 */ /* 0x000fe2000c101114 */
[----:B------:R-:W-:Y:S02]  /*7690*/  ISETP.LT.OR P5, PT, R33, 0x19, !P0 ;  /* 0x000000192100780c */ /* 0x000fe400047a1670 */
[----:B------:R-:W-:Y:S01]  /*76a0*/  F2FP.SATFINITE.E5M2.F32.PACK_AB_MERGE_C R15, RZ, R18, RZ ;  /* 0x00000012ff0f723e */ /* 0x000fe200048060ff */
[----:B------:R-:W-:Y:S01]  /*76b0*/  @!P4 STG.E.U8 desc[UR20][R6.64+0x10], R103 ;  /* 0x000010670600c986 */ /* 0x000fe2000c101114 */
[----:B0-----:R-:W-:-:S02]  /*76c0*/  F2FP.SATFINITE.E5M2.F32.PACK_AB_MERGE_C R5, RZ, R100, RZ ;  /* 0x00000064ff05723e */ /* 0x001fc400048060ff */
[C---:B------:R-:W-:Y:S02]  /*76d0*/  ISETP.LT.OR P4, PT, R33.reuse, 0x19, !P1 ;  /* 0x000000192100780c */ /* 0x040fe40004f81670 */
[----:B-1----:R-:W-:Y:S01]  /*76e0*/  F2FP.SATFINITE.E5M2.F32.PACK_AB_MERGE_C R13, RZ, R96, RZ ;  /* 0x00000060ff0d723e */ /* 0x002fe200048060ff */
[----:B------:R0:W-:Y:S01]  /*76f0*/  @!P6 STG.E.U8 desc[UR20][R6.64+0x11], R5 ;  /* 0x000011050600e986 */ /* 0x0001e2000c101114 */
[----:B------:R-:W-:-:S03]  /*7700*/  ISETP.LT.OR P6, PT, R33, 0x1a, !P1 ;  /* 0x0000001a2100780c */ /* 0x000fc60004fc1670 */
[----:B------:R1:W-:Y:S01]  /*7710*/  @!P2 STG.E.U8 desc[UR20][R10.64+0x19], R13 ;  /* 0x0000190d0a00a986 */ /* 0x0003e2000c101114 */
[----:B------:R-:W-:-:S03]  /*7720*/  ISETP.LT.OR P2, PT, R33, 0x22, !P0 ;  /* 0x000000222100780c */ /* 0x000fc60004741670 */
[----:B------:R-:W-:Y:S01]  /*7730*/  @!P5 STG.E.U8 desc[UR20][R10.64+0x18], R101 ;  /* 0x000018650a00d986 */ /* 0x000fe2000c101114 */
[C---:B------:R-:W-:Y:S02]  /*7740*/  ISETP.LT.OR P5, PT, R33.reuse, 0x21, !P0 ;  /* 0x000000212100780c */ /* 0x040fe400047a1670 */
[----:B0-----:R-:W-:Y:S01]  /*7750*/  F2FP.SATFINITE.E5M2.F32.PACK_AB_MERGE_C R5, RZ, R94, RZ ;  /* 0x0000005eff05723e */ /* 0x001fe200048060ff */
[----:B------:R-:W-:Y:S01]  /*7760*/  @!P4 STG.E.U8 desc[UR20][R6.64+0x18], R99 ;  /* 0x000018630600c986 */ /* 0x000fe2000c101114 */
        /* <DEDUP_REMOVED lines=25> */
[C---:B------:R-:W-:Y:S02]  /*7900*/  ISETP.LT.OR P2, PT, R33.reuse, 0x39, !P0 ;  /* 0x000000392100780c */ /* 0x040fe40004741670 */
[C---:B------:R-:W-:Y:S01]  /*7910*/  ISETP.LT.OR P0, PT, R33.reuse, 0x3a, !P0 ;  /* 0x0000003a2100780c */ /* 0x040fe20004701670 */
[----:B------:R1:W-:Y:S01]  /*7920*/  @!P5 STG.E.U8 desc[UR20][R10.64+0x30], R89 ;  /* 0x000030590a00d986 */ /* 0x0003e2000c101114 */
[C---:B------:R-:W-:Y:S02]  /*7930*/  ISETP.LT.OR P5, PT, R33.reuse, 0x39, !P1 ;  /* 0x000000392100780c */ /* 0x040fe40004fa1670 */
[----:B------:R-:W-:Y:S01]  /*7940*/  ISETP.LT.OR P1, PT, R33, 0x3a, !P1 ;  /* 0x0000003a2100780c */ /* 0x000fe20004f21670 */
[----:B------:R1:W-:Y:S01]  /*7950*/  @!P4 STG.E.U8 desc[UR20][R6.64+0x30], R23 ;  /* 0x000030170600c986 */ /* 0x0003e2000c101114 */
[----:B0-----:R-:W-:-:S05]  /*7960*/  F2FP.SATFINITE.E5M2.F32.PACK_AB_MERGE_C R5, RZ, R20, RZ ;  /* 0x00000014ff05723e */ /* 0x001fca00048060ff */
[----:B------:R1:W-:Y:S04]  /*7970*/  @!P6 STG.E.U8 desc[UR20][R6.64+0x31], R5 ;  /* 0x000031050600e986 */ /* 0x0003e8000c101114 */
[----:B------:R1:W-:Y:S04]  /*7980*/  @!P2 STG.E.U8 desc[UR20][R10.64+0x38], R17 ;  /* 0x000038110a00a986 */ /* 0x0003e8000c101114 */
[----:B------:R1:W-:Y:S04]  /*7990*/  @!P0 STG.E.U8 desc[UR20][R10.64+0x39], R13 ;  /* 0x0000390d0a008986 */ /* 0x0003e8000c101114 */
[----:B------:R1:W-:Y:S04]  /*79a0*/  @!P5 STG.E.U8 desc[UR20][R6.64+0x38], R19 ;  /* 0x000038130600d986 */ /* 0x0003e8000c101114 */
[----:B------:R1:W-:Y:S02]  /*79b0*/  @!P1 STG.E.U8 desc[UR20][R6.64+0x39], R15 ;  /* 0x0000390f06009986 */ /* 0x0003e4000c101114 */
.L_x_161:
[----:B------:R-:W-:Y:S05]  /*79c0*/  BSYNC B0 ;  /* 0x0000000000007941 */ /* 0x000fea0003800000 */
.L_x_31:
[----:B------:R-:W-:Y:S01]  /*79d0*/  ULDC UR6, c[0x0][0xc] ;  /* 0x0000030000067ab9 */ /* 0x000fe20000000800 */
[----:B------:R-:W-:Y:S01]  /*79e0*/  ULDC UR7, c[0x0][0x10] ;  /* 0x0000040000077ab9 */ /* 0x000fe20000000800 */
[----:B01---5:R-:W0:Y:S01]  /*79f0*/  LDC R5, c[0x0][0x14] ;  /* 0x00000500ff057b82 */ /* 0x023e220000000800 */
[----:B------:R-:W-:Y:S01]  /*7a00*/  UIMAD.WIDE.U32 UR6, UR6, UR7, URZ ;  /* 0x00000007060672a5 */ /* 0x000fe2000f8e003f */
[----:B------:R-:W-:Y:S01]  /*7a10*/  PRMT R6, RZ, 0x7610, R6 ;  /* 0x00007610ff067816 */ /* 0x000fe20000000006 */
[----:B------:R-:W-:-:S04]  /*7a20*/  IMAD.MOV.U32 R7, RZ, RZ, -0x1 ;  /* 0xffffffffff077424 */ /* 0x000fc800078e00ff */
[----:B0-----:R-:W-:-:S04]  /*7a30*/  IMAD.WIDE.U32 R2, R5, UR6, R2 ;  /* 0x0000000605027c25 */ /* 0x001fc8000f8e0002 */
[----:B------:R-:W-:Y:S01]  /*7a40*/  IMAD R5, R5, UR7, RZ ;  /* 0x0000000705057c24 */ /* 0x000fe2000f8e02ff */
[----:B------:R-:W-:Y:S02]  /*7a50*/  ULDC.64 UR6, c[0x0][0x650] ;  /* 0x0001940000067ab9 */ /* 0x000fe40000000a00 */
[----:B------:R-:W-:Y:S01]  /*7a60*/  ISETP.GE.U32.AND P0, PT, R2, UR6, PT ;  /* 0x0000000602007c0c */ /* 0x000fe2000bf06070 */
[----:B------:R-:W-:Y:S02]  /*7a70*/  IMAD.IADD R3, R3, 0x1, R5 ;  /* 0x0000000103037824 */ /* 0x000fe400078e0205 */
[----:B------:R-:W-:-:S03]  /*7a80*/  IMAD.MOV.U32 R5, RZ, RZ, -0x1 ;  /* 0xffffffffff057424 */ /* 0x000fc600078e00ff */
[----:B------:R-:W-:-:S13]  /*7a90*/  ISETP.GE.U32.AND.EX P0, PT, R3, UR7, PT, P0 ;  /* 0x0000000703007c0c */ /* 0x000fda000bf06100 */
[----:B------:R-:W-:Y:S05]  /*7aa0*/  @P0 BRA `(.L_x_162) ;  /* 0x0000000400600947 */ /* 0x000fea0003800000 */
[----:B------:R-:W0:Y:S01]  /*7ab0*/  S2R R20, SR_CTAID.X ;  /* 0x0000000000147919 */ /* 0x000e220000002500 */
[----:B------:R-:W1:Y:S01]  /*7ac0*/  LDC.64 R14, c[0x0][0x628] ;  /* 0x00018a00ff0e7b82 */ /* 0x000e620000000a00 */
[----:B------:R-:W-:Y:S01]  /*7ad0*/  ULDC UR6, c[0x0][0x150] ;  /* 0x0000540000067ab9 */ /* 0x000fe20000000800 */
[----:B--234-:R-:W-:Y:S01]  /*7ae0*/  IMAD.MOV.U32 R12, RZ, RZ, R2 ;  /* 0x000000ffff0c7224 */ /* 0x01cfe200078e0002 */
[----:B------:R-:W2:Y:S01]  /*7af0*/  S2R R22, SR_CTAID.Y ;  /* 0x0000000000167919 */ /* 0x000ea20000002600 */
[----:B------:R-:W-:-:S04]  /*7b00*/  IMAD.MOV.U32 R13, RZ, RZ, R3 ;  /* 0x000000ffff0d7224 */ /* 0x000fc800078e0003 */
[----:B------:R-:W3:Y:S08]  /*7b10*/  LDC R23, c[0x0][0x144] ;  /* 0x00005100ff177b82 */ /* 0x000ef00000000800 */
[----:B------:R-:W4:Y:S08]  /*7b20*/  LDC R16, c[0x0][0x630] ;  /* 0x00018c00ff107b82 */ /* 0x000f300000000800 */
[----:B------:R-:W2:Y:S01]  /*7b30*/  LDC.64 R18, c[0x0][0x620] ;  /* 0x00018800ff127b82 */ /* 0x000ea20000000a00 */
[----:B-1----:R-:W-:-:S04]  /*7b40*/  ISETP.NE.U32.AND P0, PT, R14, RZ, PT ;  /* 0x000000ff0e00720c */ /* 0x002fc80003f05070 */
[----:B------:R-:W-:Y:S02]  /*7b50*/  ISETP.NE.AND.EX P0, PT, R15, RZ, PT, P0 ;  /* 0x000000ff0f00720c */ /* 0x000fe40003f05300 */
[----:B0-----:R-:W-:-:S05]  /*7b60*/  I2FP.F32.U32 R5, R20 ;  /* 0x0000001400057245 */ /* 0x001fca0000201000 */
[----:B------:R-:W-:-:S04]  /*7b70*/  FMUL R5, R5, UR6 ;  /* 0x0000000605057c20 */ /* 0x000fc80008400000 */
[----:B------:R0:W1:Y:S02]  /*7b80*/  F2I.U32.TRUNC.NTZ R21, R5 ;  /* 0x0000000500157305 */ /* 0x000064000020f000 */
[----:B---34-:R-:W-:Y:S05]  /*7b90*/  @!P0 BRA `(.L_x_163) ;  /* 0x0000000000288947 */ /* 0x018fea0003800000 */
[----:B0-----:R-:W0:Y:S02]  /*7ba0*/  LDC R5, c[0x0][0x634] ;  /* 0x00018d00ff057b82 */ /* 0x001e240000000800 */
        /* <DEDUP_REMOVED lines=9> */
.L_x_163:
[-CC-:B------:R-:W-:Y:S01]  /*7c40*/  SHF.R.U64 R17, R12, R16.reuse, R13.reuse ;  /* 0x000000100c117219 */ /* 0x180fe2000000120d */
[----:B------:R-:W3:Y:S01]  /*7c50*/  LDC.64 R28, c[0x0][0x640] ;  /* 0x00019000ff1c7b82 */ /* 0x000ee20000000a00 */
[----:B0-----:R-:W-:Y:S01]  /*7c60*/  SHF.R.U32.HI R5, RZ, R16, R13 ;  /* 0x00000010ff057219 */ /* 0x001fe2000001160d */
[----:B-1----:R-:W-:Y:S01]  /*7c70*/  IMAD.MOV R21, RZ, RZ, -R21 ;  /* 0x000000ffff157224 */ /* 0x002fe200078e0a15 */
[----:B------:R-:W-:Y:S01]  /*7c80*/  IADD3 R11, P0, RZ, -R17, RZ ;  /* 0x80000011ff0b7210 */ /* 0x000fe20007f1e0ff */
[----:B------:R-:W-:Y:S02]  /*7c90*/  ULDC UR6, c[0x0][0x154] ;  /* 0x0000550000067ab9 */ /* 0x000fe40000000800 */
[----:B------:R-:W-:Y:S02]  /*7ca0*/  IMAD R23, R23, R21, R20 ;  /* 0x0000001517177224 */ /* 0x000fe400078e0214 */
[----:B------:R-:W0:Y:S01]  /*7cb0*/  LDC R12, c[0x0][0x618] ;  /* 0x00018600ff0c7b82 */ /* 0x000e220000000800 */
[----:B------:R-:W-:-:S02]  /*7cc0*/  IMAD.X R5, RZ, RZ, ~R5, P0 ;  /* 0x000000ffff057224 */ /* 0x000fc400000e0e05 */
[----:B--2---:R-:W-:-:S04]  /*7cd0*/  IMAD.WIDE.U32 R6, R11, R18, R2 ;  /* 0x000000120b067225 */ /* 0x004fc800078e0002 */
[----:B------:R-:W-:Y:S01]  /*7ce0*/  IMAD R10, R5, R18, RZ ;  /* 0x00000012050a7224 */ /* 0x000fe200078e02ff */
[----:B------:R-:W1:Y:S03]  /*7cf0*/  LDC R24, c[0x0][0x608] ;  /* 0x00018200ff187b82 */ /* 0x000e660000000800 */
[----:B------:R-:W-:Y:S02]  /*7d00*/  IMAD R5, R11, R19, R10 ;  /* 0x000000130b057224 */ /* 0x000fe400078e020a */
[----:B------:R-:W-:Y:S02]  /*7d10*/  IMAD.MOV.U32 R11, RZ, RZ, 0x1 ;  /* 0x00000001ff0b7424 */ /* 0x000fe400078e00ff */
[----:B------:R-:W-:Y:S01]  /*7d20*/  IMAD.IADD R5, R7, 0x1, R5 ;  /* 0x0000000107057824 */ /* 0x000fe200078e0205 */
[----:B------:R-:W2:Y:S01]  /*7d30*/  LDC R26, c[0x0][0x658] ;  /* 0x00019600ff1a7b82 */ /* 0x000ea20000000800 */
[----:B------:R-:W-:-:S02]  /*7d40*/  I2FP.F32.U32 R7, R22 ;  /* 0x0000001600077245 */ /* 0x000fc40000201000 */
[----:B---3--:R-:W-:-:S03]  /*7d50*/  ISETP.NE.U32.AND P0, PT, R28, RZ, PT ;  /* 0x000000ff1c00720c */ /* 0x008fc60003f05070 */
[----:B------:R-:W-:Y:S01]  /*7d60*/  FMUL R10, R7, UR6 ;  /* 0x00000006070a7c20 */ /* 0x000fe20008400000 */
[----:B------:R-:W-:Y:S01]  /*7d70*/  ISETP.NE.AND.EX P0, PT, R29, RZ, PT, P0 ;  /* 0x000000ff1d00720c */ /* 0x000fe20003f05300 */
[----:B------:R-:W3:Y:S01]  /*7d80*/  LDC R21, c[0x0][0x148] ;  /* 0x00005200ff157b82 */ /* 0x000ee20000000800 */
[-CC-:B0-----:R-:W-:Y:S01]  /*7d90*/  SHF.R.U64 R16, R6, R12.reuse, R5.reuse ;  /* 0x0000000c06107219 */ /* 0x181fe20000001205 */
[----:B------:R0:W4:Y:S01]  /*7da0*/  F2I.U32.TRUNC.NTZ R18, R10 ;  /* 0x0000000a00127305 */ /* 0x000122000020f000 */
[----:B------:R-:W-:Y:S01]  /*7db0*/  SHF.R.U32.HI R5, RZ, R12, R5 ;  /* 0x0000000cff057219 */ /* 0x000fe20000011605 */
[----:B------:R-:W-:-:S04]  /*7dc0*/  IMAD.MOV.U32 R7, RZ, RZ, -0x1 ;  /* 0xffffffffff077424 */ /* 0x000fc800078e00ff */
[----:B------:R-:W0:Y:S01]  /*7dd0*/  LDC R20, c[0x0][0x600] ;  /* 0x00018000ff147b82 */ /* 0x000e220000000800 */
[-CC-:B-1----:R-:W-:Y:S02]  /*7de0*/  SHF.R.U64 R14, R16, R24.reuse, R5.reuse ;  /* 0x00000018100e7219 */ /* 0x182fe40000001205 */
[----:B------:R-:W-:-:S05]  /*7df0*/  SHF.R.U32.HI R5, RZ, R24, R5 ;  /* 0x00000018ff057219 */ /* 0x000fca0000011605 */
[----:B------:R-:W1:Y:S01]  /*7e00*/  LDC R27, c[0x0][0x648] ;  /* 0x00019200ff1b7b82 */ /* 0x000e620000000800 */
[-C--:B--2---:R-:W-:Y:S02]  /*7e10*/  SHF.L.U32 R6, R7, R26.reuse, RZ ;  /* 0x0000001a07067219 */ /* 0x084fe400000006ff */
[-CC-:B------:R-:W-:Y:S02]  /*7e20*/  SHF.R.U64 R19, R14, R26.reuse, R5.reuse ;  /* 0x0000001a0e137219 */ /* 0x180fe40000001205 */
[----:B------:R-:W-:Y:S02]  /*7e30*/  SHF.R.U32.HI R7, RZ, R26, R5 ;  /* 0x0000001aff077219 */ /* 0x000fe40000011605 */
[----:B------:R-:W-:Y:S01]  /*7e40*/  LOP3.LUT R25, RZ, R6, RZ, 0x33, !PT ;  /* 0x00000006ff197212 */ /* 0x000fe200078e33ff */
[----:B------:R-:W2:Y:S01]  /*7e50*/  LDC R30, c[0x0][0x638] ;  /* 0x00018e00ff1e7b82 */ /* 0x000ea20000000800 */
[----:B------:R-:W-:Y:S01]  /*7e60*/  SHF.L.U32 R26, R11, R26, RZ ;  /* 0x0000001a0b1a7219 */ /* 0x000fe200000006ff */
[----:B------:R-:W-:-:S06]  /*7e70*/  IMAD.MOV.U32 R6, RZ, RZ, R19 ;  /* 0x000000ffff067224 */ /* 0x000fcc00078e0013 */
[----:B------:R-:W0:Y:S01]  /*7e80*/  LDC R31, c[0x0][0x610] ;  /* 0x00018400ff1f7b82 */ /* 0x000e220000000800 */
[----:B----4-:R-:W-:Y:S05]  /*7e90*/  @!P0 BRA `(.L_x_164) ;  /* 0x0000000000288947 */ /* 0x010fea0003800000 */
[----:B------:R-:W4:Y:S02]  /*7ea0*/  LDC R6, c[0x0][0x64c] ;  /* 0x00019300ff067b82 */ /* 0x000f240000000800 */
[----:B----4-:R-:W-:-:S05]  /*7eb0*/  IADD3 R5, P0, R19, R6, RZ ;  /* 0x0000000613057210 */ /* 0x010fca0007f1e0ff */
[----:B------:R-:W-:-:S04]  /*7ec0*/  IMAD.X R15, RZ, RZ, R7, P0 ;  /* 0x000000ffff0f7224 */ /* 0x000fc800000e0607 */
[----:B------:R-:W-:-:S04]  /*7ed0*/  IMAD.WIDE.U32 R6, R15, R28, RZ ;  /* 0x0000001c0f067225 */ /* 0x000fc800078e00ff */
[----:B0-----:R-:W-:-:S04]  /*7ee0*/  IMAD.WIDE.U32 R10, P0, R5, R29, R6 ;  /* 0x0000001d050a7225 */ /* 0x001fc80007800006 */
[----:B------:R-:W-:-:S04]  /*7ef0*/  IMAD.WIDE.U32 R6, R5, R28, RZ ;  /* 0x0000001c05067225 */ /* 0x000fc800078e00ff */
[----:B------:R-:W-:Y:S01]  /*7f00*/  IMAD.X R13, RZ, RZ, RZ, P0 ;  /* 0x000000ffff0d7224 */ /* 0x000fe200000e06ff */
[----:B------:R-:W-:Y:S01]  /*7f10*/  IADD3 RZ, P0, R7, R10, RZ ;  /* 0x0000000a07ff7210 */ /* 0x000fe20007f1e0ff */
[----:B------:R-:W-:-:S04]  /*7f20*/  IMAD.MOV.U32 R12, RZ, RZ, R11 ;  /* 0x000000ffff0c7224 */ /* 0x000fc800078e000b */
[----:B------:R-:W-:-:S08]  /*7f30*/  IMAD.WIDE.U32.X R6, R15, R29, R12, P0 ;  /* 0x0000001d0f067225 */ /* 0x000fd000000e040c */
.L_x_164:
[----:B-1----:R-:W-:Y:S01]  /*7f40*/  SHF.R.U64 R5, R6, R27, R7 ;  /* 0x0000001b06057219 */ /* 0x002fe20000001207 */
[----:B0-----:R-:W-:Y:S01]  /*7f50*/  VIADD R7, R20, 0xffffffff ;  /* 0xffffffff14077836 */ /* 0x001fe20000000000 */
[----:B------:R-:W-:Y:S01]  /*7f60*/  LOP3.LUT R32, R14, R25, RZ, 0xc0, !PT ;  /* 0x000000190e207212 */ /* 0x000fe200078ec0ff */
[----:B------:R-:W-:Y:S02]  /*7f70*/  IMAD.MOV R18, RZ, RZ, -R18 ;  /* 0x000000ffff127224 */ /* 0x000fe400078e0a12 */
[----:B------:R-:W-:Y:S01]  /*7f80*/  IMAD.MOV R6, RZ, RZ, -R5 ;  /* 0x000000ffff067224 */ /* 0x000fe200078e0a05 */
[----:B------:R-:W-:Y:S01]  /*7f90*/  LOP3.LUT R16, R16, R7, RZ, 0xc0, !PT ;  /* 0x0000000710107212 */ /* 0x000fe200078ec0ff */
[----:B------:R-:W-:Y:S02]  /*7fa0*/  IMAD R32, R26, R5, R32 ;  /* 0x000000051a207224 */ /* 0x000fe400078e0220 */
[----:B---3--:R-:W-:Y:S02]  /*7fb0*/  @P3 IMAD R23, R21, R18, R22 ;  /* 0x0000001215173224 */ /* 0x008fe400078e0216 */
[----:B--2---:R-:W-:-:S02]  /*7fc0*/  IMAD R5, R6, R30, R19 ;  /* 0x0000001e06057224 */ /* 0x004fc400078e0213 */
[----:B------:R-:W-:Y:S02]  /*7fd0*/  IMAD R32, R32, R31, R23 ;  /* 0x0000001f20207224 */ /* 0x000fe400078e0217 */
[----:B------:R-:W-:Y:S02]  /*7fe0*/  IMAD R5, R5, R20, R16 ;  /* 0x0000001405057224 */ /* 0x000fe400078e0210 */
[----:B------:R-:W-:-:S03]  /*7ff0*/  IMAD.MOV.U32 R6, RZ, RZ, 0x1 ;  /* 0x00000001ff067424 */ /* 0x000fc600078e00ff */
[----:B------:R-:W-:Y:S02]  /*8000*/  SEL R7, R5, R32, !P3 ;  /* 0x0000002005077207 */ /* 0x000fe40005800000 */
[----:B------:R-:W-:Y:S01]  /*8010*/  SEL R32, R32, R5, !P3 ;  /* 0x0000000520207207 */ /* 0x000fe20005800000 */
[----:B------:R-:W-:-:S07]  /*8020*/  IMAD.MOV.U32 R5, RZ, RZ, R17 ;  /* 0x000000ffff057224 */ /* 0x000fce00078e0011 */
.L_x_162:
[----:B------:R-:W-:Y:S01]  /*8030*/  LOP3.LUT P0, RZ, R6, 0xff, RZ, 0xc0, !PT ;  /* 0x000000ff06ff7812 */ /* 0x000fe2000780c0ff */
[----:B------:R-:W-:-:S12]  /*8040*/  IMAD.MOV.U32 R6, RZ, RZ, R32 ;  /* 0x000000ffff067224 */ /* 0x000fd800078e0020 */
[----:B------:R-:W-:Y:S05]  /*8050*/  @P0 BRA `(.L_x_165) ;  /* 0xffffff8c00c00947 */ /* 0x000fea000383ffff */
[----:B------:R-:W-:Y:S05]  /*8060*/  EXIT ;  /* 0x000000000000794d */ /* 0x000fea0003800000 */
.L_x_3:
[----:B0-----:R-:W-:Y:S01]  /*8070*/  ULDC.64 UR4, c[0x0][0x650] ;  /* 0x0001940000047ab9 */ /* 0x001fe20000000a00 */
        /* <DEDUP_REMOVED lines=25> */
.L_x_167:
[--C-:B------:R-:W-:Y:S01]  /*8210*/  SHF.R.U64 R16, R14, R18, R15.reuse ;  /* 0x000000120e107219 */ /* 0x100fe2000000120f */
[----:B------:R-:W0:Y:S01]  /*8220*/  LDC R22, c[0x0][0x618] ;  /* 0x00018600ff167b82 */ /* 0x000e220000000800 */
[----:B------:R-:W-:Y:S01]  /*8230*/  I2FP.F32.U32 R7, R8 ;  /* 0x0000000800077245 */ /* 0x000fe20000201000 */
[----:B------:R-:W-:Y:S01]  /*8240*/  ULDC UR4, c[0x0][0x150] ;  /* 0x0000540000047ab9 */ /* 0x000fe20000000800 */
[----:B------:R-:W-:Y:S02]  /*8250*/  SHF.R.U32.HI R6, RZ, R18, R15 ;  /* 0x00000012ff067219 */ /* 0x000fe4000001160f */
[----:B------:R-:W-:Y:S01]  /*8260*/  IADD3 R9, P0, RZ, -R16, RZ ;  /* 0x80000010ff097210 */ /* 0x000fe20007f1e0ff */
[----:B------:R-:W-:Y:S01]  /*8270*/  FMUL R13, R7, UR4 ;  /* 0x00000004070d7c20 */ /* 0x000fe20008400000 */
[----:B------:R-:W-:Y:S01]  /*8280*/  ULDC UR4, c[0x0][0x154] ;  /* 0x0000550000047ab9 */ /* 0x000fe20000000800 */
[----:B------:R-:W1:Y:S02]  /*8290*/  LDC.64 R24, c[0x0][0x640] ;  /* 0x00019000ff187b82 */ /* 0x000e640000000a00 */
[----:B------:R-:W-:-:S02]  /*82a0*/  IMAD.X R11, RZ, RZ, ~R6, P0 ;  /* 0x000000ffff0b7224 */ /* 0x000fc400000e0e06 */
[----:B------:R-:W2:Y:S01]  /*82b0*/  F2I.U32.TRUNC.NTZ R13, R13 ;  /* 0x0000000d000d7305 */ /* 0x000ea2000020f000 */
[----:B------:R-:W-:-:S03]  /*82c0*/  IMAD.WIDE.U32 R6, R9, R20, R2 ;  /* 0x0000001409067225 */ /* 0x000fc600078e0002 */
[----:B------:R-:W3:Y:S01]  /*82d0*/  LDC R15, c[0x0][0x144] ;  /* 0x00005100ff0f7b82 */ /* 0x000ee20000000800 */
[----:B------:R-:W-:-:S04]  /*82e0*/  IMAD R12, R11, R20, RZ ;  /* 0x000000140b0c7224 */ /* 0x000fc800078e02ff */
[----:B------:R-:W-:Y:S02]  /*82f0*/  IMAD R9, R9, R21, R12 ;  /* 0x0000001509097224 */ /* 0x000fe400078e020c */
[----:B------:R-:W-:Y:S01]  /*8300*/  IMAD.MOV.U32 R12, RZ, RZ, -0x1 ;  /* 0xffffffffff0c7424 */ /* 0x000fe200078e00ff */
[----:B------:R-:W4:Y:S01]  /*8310*/  LDC R18, c[0x0][0x608] ;  /* 0x00018200ff127b82 */ /* 0x000f220000000800 */
[----:B------:R-:W-:Y:S01]  /*8320*/  IMAD.IADD R7, R7, 0x1, R9 ;  /* 0x0000000107077824 */ /* 0x000fe200078e0209 */
[----:B------:R-:W-:-:S04]  /*8330*/  I2FP.F32.U32 R9, R10 ;  /* 0x0000000a00097245 */ /* 0x000fc80000201000 */
[-C--:B0-----:R-:W-:Y:S01]  /*8340*/  SHF.R.U64 R14, R6, R22.reuse, R7 ;  /* 0x00000016060e7219 */ /* 0x081fe20000001207 */
[----:B--2---:R-:W-:Y:S01]  /*8350*/  IMAD.MOV R6, RZ, RZ, -R13 ;  /* 0x000000ffff067224 */ /* 0x004fe200078e0a0d */
[----:B------:R-:W0:Y:S01]  /*8360*/  LDC R11, c[0x0][0x658] ;  /* 0x00019600ff0b7b82 */ /* 0x000e220000000800 */
[----:B-1----:R-:W-:Y:S01]  /*8370*/  ISETP.NE.U32.AND P0, PT, R24, RZ, PT ;  /* 0x000000ff1800720c */ /* 0x002fe20003f05070 */
[----:B------:R-:W-:Y:S01]  /*8380*/  FMUL R9, R9, UR4 ;  /* 0x0000000409097c20 */ /* 0x000fe20008400000 */
[----:B------:R-:W-:Y:S02]  /*8390*/  SHF.R.U32.HI R7, RZ, R22, R7 ;  /* 0x00000016ff077219 */ /* 0x000fe40000011607 */
[----:B------:R-:W-:-:S03]  /*83a0*/  ISETP.NE.AND.EX P0, PT, R25, RZ, PT, P0 ;  /* 0x000000ff1900720c */ /* 0x000fc60003f05300 */
[----:B------:R-:W1:Y:S01]  /*83b0*/  LDC R21, c[0x0][0x148] ;  /* 0x00005200ff157b82 */ /* 0x000e620000000800 */
[----:B---3--:R-:W-:Y:S02]  /*83c0*/  IMAD R22, R15, R6, R8 ;  /* 0x000000060f167224 */ /* 0x008fe400078e0208 */
[----:B------:R-:W-:-:S05]  /*83d0*/  IMAD.MOV.U32 R8, RZ, RZ, 0x1 ;  /* 0x00000001ff087424 */ /* 0x000fca00078e00ff */
[----:B------:R-:W2:Y:S01]  /*83e0*/  LDC R20, c[0x0][0x600] ;  /* 0x00018000ff147b82 */ /* 0x000ea20000000800 */
[-CC-:B----4-:R-:W-:Y:S02]  /*83f0*/  SHF.R.U64 R17, R14, R18.reuse, R7.reuse ;  /* 0x000000120e117219 */ /* 0x190fe40000001207 */
[----:B------:R-:W-:Y:S02]  /*8400*/  SHF.R.U32.HI R6, RZ, R18, R7 ;  /* 0x00000012ff067219 */ /* 0x000fe40000011607 */
[----:B------:R3:W4:Y:S03]  /*8410*/  F2I.U32.TRUNC.NTZ R18, R9 ;  /* 0x0000000900127305 */ /* 0x000726000020f000 */
[----:B------:R-:W1:Y:S01]  /*8420*/  LDC R23, c[0x0][0x648] ;  /* 0x00019200ff177b82 */ /* 0x000e620000000800 */
[-C--:B0-----:R-:W-:Y:S02]  /*8430*/  SHF.R.U64 R19, R17, R11.reuse, R6 ;  /* 0x0000000b11137219 */ /* 0x081fe40000001206 */
[----:B------:R-:W-:-:S02]  /*8440*/  SHF.L.U32 R12, R12, R11, RZ ;  /* 0x0000000b0c0c7219 */ /* 0x000fc400000006ff */
[-C--:B------:R-:W-:Y:S01]  /*8450*/  SHF.R.U32.HI R7, RZ, R11.reuse, R6 ;  /* 0x0000000bff077219 */ /* 0x080fe20000011606 */
[----:B------:R-:W-:Y:S01]  /*8460*/  IMAD.MOV.U32 R6, RZ, RZ, R19 ;  /* 0x000000ffff067224 */ /* 0x000fe200078e0013 */
[----:B------:R-:W-:Y:S01]  /*8470*/  SHF.L.U32 R27, R8, R11, RZ ;  /* 0x0000000b081b7219 */ /* 0x000fe200000006ff */
[----:B------:R-:W0:Y:S01]  /*8480*/  LDC R26, c[0x0][0x638] ;  /* 0x00018e00ff1a7b82 */ /* 0x000e220000000800 */
[----:B------:R-:W-:-:S07]  /*8490*/  LOP3.LUT R28, RZ, R12, RZ, 0x33, !PT ;  /* 0x0000000cff1c7212 */ /* 0x000fce00078e33ff */
[----:B------:R-:W0:Y:S01]  /*84a0*/  LDC R29, c[0x0][0x610] ;  /* 0x00018400ff1d7b82 */ /* 0x000e220000000800 */
[----:B---34-:R-:W-:Y:S05]  /*84b0*/  @!P0 BRA `(.L_x_168) ;  /* 0x0000000000288947 */ /* 0x018fea0003800000 */
        /* <DEDUP_REMOVED lines=10> */
.L_x_168:
[----:B-1----:R-:W-:Y:S01]  /*8560*/  SHF.R.U64 R7, R6, R23, R7 ;  /* 0x0000001706077219 */ /* 0x002fe20000001207 */
[----:B--2---:R-:W-:Y:S01]  /*8570*/  VIADD R9, R20, 0xffffffff ;  /* 0xffffffff14097836 */ /* 0x004fe20000000000 */
[----:B------:R-:W-:Y:S01]  /*8580*/  LOP3.LUT R6, R17, R28, RZ, 0xc0, !PT ;  /* 0x0000001c11067212 */ /* 0x000fe200078ec0ff */
[----:B------:R-:W-:Y:S02]  /*8590*/  IMAD.MOV R18, RZ, RZ, -R18 ;  /* 0x000000ffff127224 */ /* 0x000fe400078e0a12 */
[----:B------:R-:W-:Y:S02]  /*85a0*/  IMAD.MOV R8, RZ, RZ, -R7 ;  /* 0x000000ffff087224 */ /* 0x000fe400078e0a07 */
[----:B------:R-:W-:Y:S01]  /*85b0*/  IMAD R11, R27, R7, R6 ;  /* 0x000000071b0b7224 */ /* 0x000fe200078e0206 */
[----:B------:R-:W-:Y:S01]  /*85c0*/  LOP3.LUT R7, R14, R9, RZ, 0xc0, !PT ;  /* 0x000000090e077212 */ /* 0x000fe200078ec0ff */
[----:B------:R-:W-:Y:S02]  /*85d0*/  @P3 IMAD R22, R21, R18, R10 ;  /* 0x0000001215163224 */ /* 0x000fe400078e020a */
[----:B0-----:R-:W-:-:S02]  /*85e0*/  IMAD R6, R8, R26, R19 ;  /* 0x0000001a08067224 */ /* 0x001fc400078e0213 */
[----:B------:R-:W-:Y:S02]  /*85f0*/  IMAD R11, R11, R29, R22 ;  /* 0x0000001d0b0b7224 */ /* 0x000fe400078e0216 */
[----:B------:R-:W-:Y:S02]  /*8600*/  IMAD R6, R6, R20, R7 ;  /* 0x0000001406067224 */ /* 0x000fe400078e0207 */
[----:B------:R-:W-:-:S03]  /*8610*/  IMAD.MOV.U32 R8, RZ, RZ, 0x1 ;  /* 0x00000001ff087424 */ /* 0x000fc600078e00ff */
[----:B------:R-:W-:Y:S02]  /*8620*/  SEL R14, R6, R11, !P3 ;  /* 0x0000000b060e7207 */ /* 0x000fe40005800000 */
[----:B------:R-:W-:Y:S01]  /*8630*/  SEL R11, R11, R6, !P3 ;  /* 0x000000060b0b7207 */ /* 0x000fe20005800000 */
[----:B------:R-:W-:Y:S01]  /*8640*/  IMAD.MOV.U32 R6, RZ, RZ, R16 ;  /* 0x000000ffff067224 */ /* 0x000fe200078e0010 */
[----:B------:R-:W-:-:S07]  /*8650*/  PRMT R7, R8, 0x7610, R7 ;  /* 0x0000761008077816 */ /* 0x000fce0000000007 */
.L_x_166:
[----:B------:R-:W-:-:S08]  /*8660*/  NOP ;  /* 0x0000000000007918 */ /* 0x000fd00000000000 */
[----:B------:R-:W0:-:S00]  /*8670*/  USETMAXREG.DEALLOC.CTAPOOL 0x28 ;  /* 0x00000028000079c8 */ /* 0x000e0000080e0500 */
[----:B0-----:R-:W-:-:S13]  /*8680*/  ISETP.NE.AND P0, PT, R5, RZ, PT ;  /* 0x000000ff0500720c */ /* 0x001fda0003f05270 */
[----:B------:R-:W-:Y:S05]  /*8690*/  @P0 EXIT ;  /* 0x000000000000094d */ /* 0x000fea0003800000 */
[----:B------:R-:W-:Y:S01]  /*86a0*/  LOP3.LUT P0, RZ, R7, 0xff, RZ, 0xc0, !PT ;  /* 0x000000ff07ff7812 */ /* 0x000fe2000780c0ff */
[----:B------:R-:W-:Y:S02]  /*86b0*/  IMAD.MOV.U32 R5, RZ, RZ, 0x1 ;  /* 0x00000001ff057424 */ /* 0x000fe400078e00ff */
[----:B------:R-:W-:-:S10]  /*86c0*/  IMAD.MOV.U32 R13, RZ, RZ, RZ ;  /* 0x000000ffff0d7224 */ /* 0x000fd400078e00ff */
[----:B------:R-:W-:Y:S05]  /*86d0*/  @!P0 BRA `(.L_x_169) ;  /* 0x0000000c00308947 */ /* 0x000fea0003800000 */
[----:B------:R-:W0:Y:S01]  /*86e0*/  LDC R5, c[0x0][0x28c] ;  /* 0x0000a300ff057b82 */ /* 0x000e220000000800 */
[----:B------:R-:W-:Y:S01]  /*86f0*/  ULDC UR5, c[0x0][0x600] ;  /* 0x0001800000057ab9 */ /* 0x000fe20000000800 */
[----:B------:R-:W-:Y:S01]  /*8700*/  ULDC UR4, c[0x0][0xc] ;  /* 0x0000030000047ab9 */ /* 0x000fe20000000800 */
[----:B------:R-:W-:Y:S01]  /*8710*/  UIADD3 UR16, UR5, -0x1, URZ ;  /* 0xffffffff05107890 */ /* 0x000fe2000fffe03f */
[C---:B------:R-:W-:Y:S01]  /*8720*/  LOP3.LUT P2, RZ, R0.reuse, 0x7f, RZ, 0xc0, !PT ;  /* 0x0000007f00ff7812 */ /* 0x040fe2000784c0ff */
[----:B------:R-:W-:Y:S01]  /*8730*/  ULDC UR6, c[0x0][0x658] ;  /* 0x0001960000067ab9 */ /* 0x000fe20000000800 */
[----:B------:R-:W-:Y:S01]  /*8740*/  ULDC UR5, c[0x0][0x10] ;  /* 0x0000040000057ab9 */ /* 0x000fe20000000800 */
[----:B------:R-:W-:Y:S01]  /*8750*/  UMOV UR7, 0xffffffff ;  /* 0xffffffff00077882 */ /* 0x000fe20000000000 */
[----:B------:R-:W-:Y:S01]  /*8760*/  UMOV UR8, 0x1 ;  /* 0x0000000100087882 */ /* 0x000fe20000000000 */
[----:B------:R-:W-:Y:S01]  /*8770*/  UIMAD.WIDE.U32 UR4, UR4, UR5, URZ ;  /* 0x00000005040472a5 */ /* 0x000fe2000f8e003f */
[----:B------:R-:W-:Y:S01]  /*8780*/  LOP3.LUT P0, RZ, R0, 0x1f, RZ, 0xc0, !PT ;  /* 0x0000001f00ff7812 */ /* 0x000fe2000780c0ff */
[----:B------:R-:W-:Y:S01]  /*8790*/  USHF.L.U32 UR7, UR7, UR6, URZ ;  /* 0x0000000607077299 */ /* 0x000fe2000800063f */
[----:B------:R-:W-:Y:S01]  /*87a0*/  BSSY B0, `(.L_x_169) ;  /* 0x00000bf000007945 */ /* 0x000fe20003800000 */
[----:B------:R-:W-:Y:S01]  /*87b0*/  USHF.L.U32 UR18, UR8, UR6, URZ ;  /* 0x0000000608127299 */ /* 0x000fe2000800063f */
[----:B------:R-:W-:Y:S01]  /*87c0*/  IMAD.MOV.U32 R15, RZ, RZ, 0x1 ;  /* 0x00000001ff0f7424 */ /* 0x000fe200078e00ff */
[----:B------:R-:W-:Y:S01]  /*87d0*/  LOP3.LUT R16, R4, 0x2, RZ, 0xfc, !PT ;  /* 0x0000000204107812 */ /* 0x000fe200078efcff */
[----:B------:R-:W-:Y:S01]  /*87e0*/  ULDC UR6, c[0x0][0x14] ;  /* 0x0000050000067ab9 */ /* 0x000fe20000000800 */
[----:B------:R-:W-:Y:S01]  /*87f0*/  PLOP3.LUT P0, PT, P0, P2, PT, 0x8a, 0x0 ;  /* 0x000000000000781c */ /* 0x000fe20000705172 */
[----:B------:R-:W-:Y:S01]  /*8800*/  UIMAD.WIDE.U32 UR20, UR4, UR6, URZ ;  /* 0x00000006041472a5 */ /* 0x000fe2000f8e003f */
[----:B------:R-:W-:Y:S01]  /*8810*/  IMAD.MOV.U32 R13, RZ, RZ, RZ ;  /* 0x000000ffff0d7224 */ /* 0x000fe200078e00ff */
[----:B------:R-:W-:-:S02]  /*8820*/  UIMAD UR13, UR5, UR6, URZ ;  /* 0x00000006050d72a4 */ /* 0x000fc4000f8e023f */
[----:B------:R-:W-:Y:S01]  /*8830*/  ULOP3.LUT UR17, URZ, UR7, URZ, 0x33, !UPT ;  /* 0x000000073f117292 */ /* 0x000fe2000f8e333f */
[----:B0-----:R-:W-:Y:S01]  /*8840*/  VIADD R5, R5, 0x7f ;  /* 0x0000007f05057836 */ /* 0x001fe20000000000 */
[----:B------:R-:W-:Y:S01]  /*8850*/  UIADD3 UR13, UR21, UR13, URZ ;  /* 0x0000000d150d7290 */ /* 0x000fe2000fffe03f */
[----:B------:R-:W-:-:S03]  /*8860*/  ULDC.64 UR22, c[0x0][0x198] ;  /* 0x0000660000167ab9 */ /* 0x000fc60000000a00 */
[----:B------:R-:W-:-:S04]  /*8870*/  SHF.R.S32.HI R8, RZ, 0x1f, R5 ;  /* 0x0000001fff087819 */ /* 0x000fc80000011405 */
[----:B------:R-:W-:Y:S01]  /*8880*/  LEA.HI R8, R8, R5, RZ, 0x7 ;  /* 0x0000000508087211 */ /* 0x000fe200078f38ff */
[----:B------:R-:W-:-:S03]  /*8890*/  IMAD.MOV.U32 R5, RZ, RZ, 0x1 ;  /* 0x00000001ff057424 */ /* 0x000fc600078e00ff */
[----:B------:R-:W-:-:S05]  /*88a0*/  SHF.R.S32.HI R12, RZ, 0x7, R8 ;  /* 0x00000007ff0c7819 */ /* 0x000fca0000011408 */
[----:B------:R-:W-:-:S07]  /*88b0*/  VIADD R0, R12, 0x1 ;  /* 0x000000010c007836 */ /* 0x000fce0000000000 */
.L_x_181:
[----:B------:R-:W-:-:S03]  /*88c0*/  UMOV UR4, 0xffffffff ;  /* 0xffffffff00047882 */ /* 0x000fc60000000000 */
[----:B------:R-:W-:Y:S05]  /*88d0*/  BRA.DIV UR4, `(.L_x_170) ;  /* 0x0000000e04e87947 */ /* 0x000fea000b800000 */
[----:B------:R-:W-:-:S13]  /*88e0*/  ELECT P1, URZ, PT ;  /* 0x00000000003f782f */ /* 0x000fda0003820000 */
.L_x_194:
[----:B------:R-:W0:Y:S01]  /*88f0*/  LDC R7, c[0x0][0x28c] ;  /* 0x0000a300ff077b82 */ /* 0x000e220000000800 */
[----:B------:R-:W-:Y:S01]  /*8900*/  BSSY B1, `(.L_x_171) ;  /* 0x0000037000017945 */ /* 0x000fe20003800000 */
[----:B0-----:R-:W-:-:S13]  /*8910*/  ISETP.LT.OR P1, PT, R7, 0x1, !P1 ;  /* 0x000000010700780c */ /* 0x001fda0004f21670 */
[----:B------:R-:W-:Y:S05]  /*8920*/  @P1 BRA `(.L_x_172) ;  /* 0x0000000000d01947 */ /* 0x000fea0003800000 */
[----:B------:R-:W-:Y:S02]  /*8930*/  IMAD.SHL.U32 R14, R14, 0x40, RZ ;  /* 0x000000400e0e7824 */ /* 0x000fe400078e00ff */
[----:B------:R-:W-:Y:S02]  /*8940*/  IMAD.SHL.U32 R17, R11, 0x100, RZ ;  /* 0x000001000b117824 */ /* 0x000fe400078e00ff */
[----:B------:R-:W-:Y:S02]  /*8950*/  IMAD.MOV.U32 R20, RZ, RZ, RZ ;  /* 0x000000ffff147224 */ /* 0x000fe400078e00ff */
[----:B------:R-:W-:Y:S02]  /*8960*/  IMAD.MOV.U32 R7, RZ, RZ, R0 ;  /* 0x000000ffff077224 */ /* 0x000fe400078e0000 */
[----:B------:R-:W-:Y:S02]  /*8970*/  IMAD.MOV.U32 R8, RZ, RZ, R5 ;  /* 0x000000ffff087224 */ /* 0x000fe400078e0005 */
[----:B------:R-:W-:-:S07]  /*8980*/  IMAD.MOV.U32 R9, RZ, RZ, R13 ;  /* 0x000000ffff097224 */ /* 0x000fce00078e000d */
.L_x_176:
[----:B------:R-:W0:Y:S01]  /*8990*/  S2R R11, SR_CgaCtaId ;  /* 0x00000000000b7919 */ /* 0x000e220000008800 */
[----:B------:R-:W-:-:S04]  /*89a0*/  MOV R10, 0x400 ;  /* 0x00000400000a7802 */ /* 0x000fc80000000f00 */
[----:B0-----:R-:W-:Y:S02]  /*89b0*/  LEA R18, R11, R10, 0x18 ;  /* 0x0000000a0b127211 */ /* 0x001fe400078ec0ff */
[----:B------:R-:W-:Y:S01]  /*89c0*/  SHF.L.U32 R10, R8, 0x1f, RZ ;  /* 0x0000001f080a7819 */ /* 0x000fe200000006ff */
[----:B------:R-:W0:Y:S02]  /*89d0*/  @!P2 LDC R11, c[0x0][0x500] ;  /* 0x00014000ff0bab82 */ /* 0x000e240000000800 */
[----:B------:R-:W-:-:S04]  /*89e0*/  IMAD R19, R9, 0x8, R18 ;  /* 0x0000000809137824 */ /* 0x000fc800078e0212 */
[----:B------:R-:W1:Y:S02]  /*89f0*/  SYNCS.PHASECHK.TRANS64.TRYWAIT P1, [R19+URZ+0x30], R10 ;  /* 0x0000300a130075a7 */ /* 0x000e64000802017f */
[----:B-1----:R-:W-:Y:S05]  /*8a00*/  @!P1 BRA `(.L_x_173) ;  /* 0x0000000c00bc9947 */ /* 0x002fea0003800000 */
.L_x_195:
[----:B-1----:R-:W-:Y:S01]  /*8a10*/  PRMT R10, R16, 0x9910, RZ ;  /* 0x00009910100a7816 */ /* 0x002fe200000000ff */
[----:B0-----:R0:W-:Y:S03]  /*8a20*/  @!P2 SYNCS.ARRIVE.TRANS64 RZ, [R19+URZ], R11 ;  /* 0x0000000b13ffa9a7 */ /* 0x0011e6000800003f */
[----:B------:R-:W-:-:S13]  /*8a30*/  ISETP.NE.AND P1, PT, R10, 0x2, PT ;  /* 0x000000020a00780c */ /* 0x000fda0003f25270 */
[----:B0-----:R-:W-:Y:S05]  /*8a40*/  @P1 BRA `(.L_x_174) ;  /* 0x0000000000041947 */ /* 0x001fea0003800000 */
[----:B------:R-:W-:Y:S01]  /*8a50*/  BPT.TRAP 0x1 ;  /* 0x000000040000795c */ /* 0x000fe20000300000 */
.L_x_174:
[----:B------:R-:W-:Y:S05]  /*8a60*/  @P0 BRA `(.L_x_175) ;  /* 0x0000000000040947 */ /* 0x000fea0003800000 */
[----:B------:R-:W-:Y:S01]  /*8a70*/  BPT.TRAP 0x1 ;  /* 0x000000040000795c */ /* 0x000fe20000300000 */
.L_x_175:
[--C-:B------:R-:W-:Y:S01]  /*8a80*/  IMAD R10, R9, 0x8000, R18.reuse ;  /* 0x00008000090a7824 */ /* 0x100fe200078e0212 */
[----:B------:R-:W-:Y:S01]  /*8a90*/  R2UR UR9, R19 ;  /* 0x00000000130972ca */ /* 0x000fe200000e0000 */
[----:B------:R-:W-:Y:S01]  /*8aa0*/  IMAD R18, R9, 0x2000, R18 ;  /* 0x0000200009127824 */ /* 0x000fe200078e0212 */
[----:B------:R-:W-:Y:S01]  /*8ab0*/  UIADD3 UR4, UP0, UR22, 0xf0, URZ ;  /* 0x000000f016047890 */ /* 0x000fe2000ff1e03f */
[----:B------:R-:W-:Y:S01]  /*8ac0*/  VIADD R7, R7, 0xffffffff ;  /* 0xffffffff07077836 */ /* 0x000fe20000000000 */
[----:B------:R-:W-:Y:S01]  /*8ad0*/  R2UR UR5, R10 ;  /* 0x000000000a0572ca */ /* 0x000fe200000e0000 */
[----:B------:R-:W-:Y:S01]  /*8ae0*/  UIADD3 UR24, UP1, UR22, 0x1f0, URZ ;  /* 0x000001f016187890 */ /* 0x000fe2000ff3e03f */
[----:B------:R-:W-:Y:S01]  /*8af0*/  R2UR UR8, R18 ;  /* 0x00000000120872ca */ /* 0x000fe200000e0000 */
[----:B------:R-:W-:Y:S01]  /*8b00*/  VIADD R9, R9, 0x1 ;  /* 0x0000000109097836 */ /* 0x000fe20000000000 */
[----:B------:R-:W-:Y:S01]  /*8b10*/  R2UR UR11, R17 ;  /* 0x00000000110b72ca */ /* 0x000fe200000e0000 */
[----:B------:R-:W-:Y:S01]  /*8b20*/  UIADD3.X UR25, URZ, UR23, URZ, UP1, !UPT ;  /* 0x000000173f197290 */ /* 0x000fe20008ffe43f */
[----:B------:R-:W-:Y:S01]  /*8b30*/  R2UR UR10, R20 ;  /* 0x00000000140a72ca */ /* 0x000fe200000e0000 */
[----:B------:R-:W-:Y:S01]  /*8b40*/  UMOV UR6, 0x0 ;  /* 0x0000000000067882 */ /* 0x000fe20000000000 */
[----:B------:R-:W-:Y:S01]  /*8b50*/  R2UR UR12, R6 ;  /* 0x00000000060c72ca */ /* 0x000fe200000e0000 */
[----:B------:R-:W-:Y:S01]  /*8b60*/  UMOV UR7, 0x10000000 ;  /* 0x1000000000077882 */ /* 0x000fe20000000000 */
[----:B------:R-:W-:Y:S01]  /*8b70*/  R2UR UR19, R14 ;  /* 0x000000000e1372ca */ /* 0x000fe200000e0000 */
[----:B------:R-:W-:Y:S01]  /*8b80*/  VIADD R20, R20, 0x80 ;  /* 0x0000008014147836 */ /* 0x000fe20000000000 */
[----:B------:R-:W-:Y:S01]  /*8b90*/  ISETP.GT.AND P4, PT, R7, 0x1, PT ;  /* 0x000000010700780c */ /* 0x000fe20003f84270 */
[----:B------:R-:W-:Y:S01]  /*8ba0*/  UIADD3 UR14, UR5, 0x180, URZ ;  /* 0x00000180050e7890 */ /* 0x000fe2000fffe03f */
[----:B------:R-:W-:Y:S01]  /*8bb0*/  ISETP.NE.AND P1, PT, R9, 0x6, PT ;  /* 0x000000060900780c */ /* 0x000fe20003f25270 */
[----:B------:R-:W-:-:S02]  /*8bc0*/  UIADD3.X UR5, URZ, UR23, URZ, UP0, !UPT ;  /* 0x000000173f057290 */ /* 0x000fc400087fe43f */
[----:B------:R-:W-:Y:S01]  /*8bd0*/  UIADD3 UR15, UR8, 0x30180, URZ ;  /* 0x00030180080f7890 */ /* 0x000fe2000fffe03f */
[----:B------:R-:W-:Y:S02]  /*8be0*/  SEL R11, RZ, 0x1, P1 ;  /* 0x00000001ff0b7807 */ /* 0x000fe40000800000 */
[----:B------:R-:W-:Y:S01]  /*8bf0*/  UMOV UR8, UR14 ;  /* 0x0000000e00087c82 */ /* 0x000fe20008000000 */
[----:B------:R-:W-:Y:S02]  /*8c00*/  SEL R9, R9, RZ, P1 ;  /* 0x000000ff09097207 */ /* 0x000fe40000800000 */
[----:B------:R-:W-:Y:S01]  /*8c10*/  LOP3.LUT R8, R8, R11, RZ, 0x3c, !PT ;  /* 0x0000000b08087212 */ /* 0x000fe200078e3cff */
[----:B------:R0:W-:Y:S02]  /*8c20*/  UTMALDG.3D [UR8], [UR4], desc[UR6] ;  /* 0x00000608040075b4 */ /* 0x0001e40008011000 */
[----:B0-----:R-:W-:Y:S01]  /*8c30*/  UMOV UR8, UR15 ;  /* 0x0000000f00087c82 */ /* 0x001fe20008000000 */
[----:B------:R-:W-:-:S02]  /*8c40*/  UMOV UR11, UR19 ;  /* 0x00000013000b7c82 */ /* 0x000fc40008000000 */
[----:B------:R0:W-:Y:S02]  /*8c50*/  UTMALDG.3D [UR8], [UR24], desc[UR6] ;  /* 0x00000608180075b4 */ /* 0x0001e40008011000 */
[----:B0-----:R-:W-:Y:S05]  /*8c60*/  @P4 BRA `(.L_x_176) ;  /* 0xfffffffc00484947 */ /* 0x001fea000383ffff */
.L_x_172:
[----:B------:R-:W-:Y:S05]  /*8c70*/  BSYNC B1 ;  /* 0x0000000000017941 */ /* 0x000fea0003800000 */
.L_x_171:
[----:B------:R-:W-:Y:S01]  /*8c80*/  LOP3.LUT P4, RZ, R15, 0xff, RZ, 0xc0, !PT ;  /* 0x000000ff0fff7812 */ /* 0x000fe2000788c0ff */
[----:B------:R-:W-:Y:S01]  /*8c90*/  IMAD.IADD R13, R12, 0x1, R13 ;  /* 0x000000010c0d7824 */ /* 0x000fe200078e020d */
[----:B------:R-:W-:Y:S01]  /*8ca0*/  IADD3 R2, P5, R2, UR20, RZ ;  /* 0x0000001402027c10 */ /* 0x000fe2000ffbe0ff */
[----:B------:R-:W-:Y:S01]  /*8cb0*/  ULDC.64 UR4, c[0x0][0x650] ;  /* 0x0001940000047ab9 */ /* 0x000fe20000000a00 */
[----:B------:R-:W-:Y:S01]  /*8cc0*/  BSSY B1, `(.L_x_177) ;  /* 0x000006a000017945 */ /* 0x000fe20003800000 */
[----:B------:R-:W-:Y:S01]  /*8cd0*/  IMAD.MOV.U32 R11, RZ, RZ, -0x1 ;  /* 0xffffffffff0b7424 */ /* 0x000fe200078e00ff */
[----:B------:R-:W-:Y:S01]  /*8ce0*/  ISETP.GT.U32.AND P1, PT, R13, 0x5, PT ;  /* 0x000000050d00780c */ /* 0x000fe20003f24070 */
[----:B------:R-:W-:Y:S01]  /*8cf0*/  IMAD.MOV.U32 R14, RZ, RZ, -0x1 ;  /* 0xffffffffff0e7424 */ /* 0x000fe200078e00ff */
[----:B------:R-:W-:Y:S02]  /*8d00*/  IADD3.X R3, R3, UR13, RZ, P5, !PT ;  /* 0x0000000d03037c10 */ /* 0x000fe4000affe4ff */
[----:B------:R-:W-:-:S02]  /*8d10*/  ISETP.LT.U32.AND P1, PT, R12, 0x6, P1 ;  /* 0x000000060c00780c */ /* 0x000fc40000f21070 */
[----:B------:R-:W-:Y:S01]  /*8d20*/  PRMT R15, RZ, 0x7610, R15 ;  /* 0x00007610ff0f7816 */ /* 0x000fe2000000000f */
[----:B------:R-:W0:Y:S01]  /*8d30*/  @P4 S2R R7, SR_CgaCtaId ;  /* 0x0000000000074919 */ /* 0x000e220000008800 */
[----:B------:R-:W-:-:S04]  /*8d40*/  @P4 MOV R6, 0x400 ;  /* 0x0000040000064802 */ /* 0x000fc80000000f00 */
[----:B0-----:R-:W-:Y:S01]  /*8d50*/  @P4 LEA R8, R7, R6, 0x18 ;  /* 0x0000000607084211 */ /* 0x001fe200078ec0ff */
[----:B------:R-:W-:Y:S01]  /*8d60*/  IMAD.WIDE.U32 R6, R13, -0x55555555, RZ ;  /* 0xaaaaaaab0d067825 */ /* 0x000fe200078e00ff */
[----:B------:R-:W-:Y:S02]  /*8d70*/  SEL R6, RZ, 0x1, !P1 ;  /* 0x00000001ff067807 */ /* 0x000fe40004800000 */
[----:B------:R-:W-:Y:S01]  /*8d80*/  ISETP.GE.U32.AND P1, PT, R2, UR4, PT ;  /* 0x0000000402007c0c */ /* 0x000fe2000bf26070 */
[----:B------:R0:W-:Y:S01]  /*8d90*/  @P4 SYNCS.ARRIVE.TRANS64.A1T0 RZ, [R8+URZ+0x78], RZ ;  /* 0x000078ff08ff49a7 */ /* 0x0001e2000810003f */
[----:B------:R-:W-:Y:S02]  /*8da0*/  ISETP.GE.U32.AND P4, PT, R12, 0x6, PT ;  /* 0x000000060c00780c */ /* 0x000fe40003f86070 */
[----:B------:R-:W-:Y:S02]  /*8db0*/  ISETP.GE.U32.AND.EX P1, PT, R3, UR5, PT, P1 ;  /* 0x0000000503007c0c */ /* 0x000fe4000bf26110 */
[----:B------:R-:W-:Y:S01]  /*8dc0*/  LOP3.LUT R5, R5, R6, RZ, 0x3c, !PT ;  /* 0x0000000605057212 */ /* 0x000fe200078e3cff */
[----:B------:R-:W-:Y:S01]  /*8dd0*/  IMAD.MOV.U32 R6, RZ, RZ, -0x1 ;  /* 0xffffffffff067424 */ /* 0x000fe200078e00ff */
[----:B0-----:R-:W-:-:S02]  /*8de0*/  SHF.R.U32.HI R8, RZ, 0x2, R7 ;  /* 0x00000002ff087819 */ /* 0x001fc40000011607 */
[----:B------:R-:W-:-:S03]  /*8df0*/  PRMT R7, RZ, 0x7610, R7 ;  /* 0x00007610ff077816 */ /* 0x000fc60000000007 */
[----:B------:R-:W-:Y:S02]  /*8e00*/  IMAD R13, R8, -0x6, R13 ;  /* 0xfffffffa080d7824 */ /* 0x000fe400078e020d */
[----:B------:R-:W-:Y:S02]  /*8e10*/  @P4 LOP3.LUT R5, R5, 0x1, R8, 0x78, !PT ;  /* 0x0000000105054812 */ /* 0x000fe400078e7808 */
[----:B------:R-:W-:Y:S05]  /*8e20*/  @P1 BRA `(.L_x_178) ;  /* 0x00000004004c1947 */ /* 0x000fea0003800000 */
[----:B------:R-:W-:Y:S01]  /*8e30*/  ULDC.64 UR4, c[0x0][0x628] ;  /* 0x00018a0000047ab9 */ /* 0x000fe20000000a00 */
[----:B------:R-:W0:Y:S01]  /*8e40*/  S2R R17, SR_CTAID.X ;  /* 0x0000000000117919 */ /* 0x000e220000002500 */
[----:B------:R-:W-:Y:S01]  /*8e50*/  ISETP.NE.U32.AND P1, PT, RZ, UR4, PT ;  /* 0x00000004ff007c0c */ /* 0x000fe2000bf25070 */
[----:B------:R-:W-:Y:S01]  /*8e60*/  ULDC UR7, c[0x0][0x630] ;  /* 0x00018c0000077ab9 */ /* 0x000fe20000000800 */
[----:B------:R-:W-:Y:S01]  /*8e70*/  IMAD.MOV.U32 R6, RZ, RZ, R2 ;  /* 0x000000ffff067224 */ /* 0x000fe200078e0002 */
[----:B------:R-:W1:Y:S01]  /*8e80*/  S2R R14, SR_CTAID.Y ;  /* 0x00000000000e7919 */ /* 0x000e620000002600 */
[----:B------:R-:W-:Y:S01]  /*8e90*/  ISETP.NE.AND.EX P1, PT, RZ, UR5, PT, P1 ;  /* 0x00000005ff007c0c */ /* 0x000fe2000bf25310 */
[----:B------:R-:W-:-:S12]  /*8ea0*/  IMAD.MOV.U32 R7, RZ, RZ, R3 ;  /* 0x000000ffff077224 */ /* 0x000fd800078e0003 */
[----:B------:R-:W-:Y:S05]  /*8eb0*/  @!P1 BRA `(.L_x_179) ;  /* 0x0000000000289947 */ /* 0x000fea0003800000 */
[----:B------:R-:W-:Y:S02]  /*8ec0*/  ULDC UR6, c[0x0][0x634] ;  /* 0x00018d0000067ab9 */ /* 0x000fe40000000800 */
[----:B------:R-:W-:-:S05]  /*8ed0*/  IADD3 R11, P1, R2, UR6, RZ ;  /* 0x00000006020b7c10 */ /* 0x000fca000ff3e0ff */
[----:B------:R-:W-:-:S04]  /*8ee0*/  IMAD.X R19, RZ, RZ, R3, P1 ;  /* 0x000000ffff137224 */ /* 0x000fc800008e0603 */
[----:B------:R-:W-:-:S04]  /*8ef0*/  IMAD.WIDE.U32 R8, R19, UR4, RZ ;  /* 0x0000000413087c25 */ /* 0x000fc8000f8e00ff */
[----:B------:R-:W-:-:S04]  /*8f00*/  IMAD.WIDE.U32 R8, P1, R11, UR5, R8 ;  /* 0x000000050b087c25 */ /* 0x000fc8000f820008 */
[----:B------:R-:W-:-:S04]  /*8f10*/  IMAD.WIDE.U32 R10, R11, UR4, RZ ;  /* 0x000000040b0a7c25 */ /* 0x000fc8000f8e00ff */
[----:B------:R-:W-:Y:S01]  /*8f20*/  IMAD.X R7, RZ, RZ, RZ, P1 ;  /* 0x000000ffff077224 */ /* 0x000fe200008e06ff */
[----:B------:R-:W-:Y:S01]  /*8f30*/  IADD3 RZ, P1, R11, R8, RZ ;  /* 0x000000080bff7210 */ /* 0x000fe20007f3e0ff */
[----:B------:R-:W-:-:S04]  /*8f40*/  IMAD.MOV.U32 R6, RZ, RZ, R9 ;  /* 0x000000ffff067224 */ /* 0x000fc800078e0009 */
[----:B------:R-:W-:-:S08]  /*8f50*/  IMAD.WIDE.U32.X R6, R19, UR5, R6, P1 ;  /* 0x0000000513067c25 */ /* 0x000fd000088e0406 */
.L_x_179:
[--C-:B------:R-:W-:Y:S01]  /*8f60*/  SHF.R.U64 R10, R6, UR7, R7.reuse ;  /* 0x00000007060a7c19 */ /* 0x100fe20008001207 */
[----:B------:R-:W-:Y:S01]  /*8f70*/  ULDC.64 UR4, c[0x0][0x620] ;  /* 0x0001880000047ab9 */ /* 0x000fe20000000a00 */
[----:B------:R-:W-:Y:S01]  /*8f80*/  SHF.R.U32.HI R6, RZ, UR7, R7 ;  /* 0x00000007ff067c19 */ /* 0x000fe20008011607 */
[----:B------:R-:W2:Y:S01]  /*8f90*/  LDC R22, c[0x0][0x144] ;  /* 0x00005100ff167b82 */ /* 0x000ea20000000800 */
[----:B------:R-:W-:Y:S01]  /*8fa0*/  IADD3 R9, P1, RZ, -R10, RZ ;  /* 0x8000000aff097210 */ /* 0x000fe20007f3e0ff */
[----:B------:R-:W-:Y:S01]  /*8fb0*/  ULDC.64 UR8, c[0x0][0x640] ;  /* 0x0001900000087ab9 */ /* 0x000fe20000000a00 */
[----:B0-----:R-:W-:Y:S01]  /*8fc0*/  I2FP.F32.U32 R11, R17 ;  /* 0x00000011000b7245 */ /* 0x001fe20000201000 */
[----:B------:R-:W-:Y:S02]  /*8fd0*/  ULDC UR6, c[0x0][0x608] ;  /* 0x0001820000067ab9 */ /* 0x000fe40000000800 */
[----:B------:R-:W-:Y:S01]  /*8fe0*/  IMAD.X R6, RZ, RZ, ~R6, P1 ;  /* 0x000000ffff067224 */ /* 0x000fe200008e0e06 */
[----:B------:R-:W-:Y:S01]  /*8ff0*/  ISETP.NE.U32.AND P1, PT, RZ, UR8, PT ;  /* 0x00000008ff007c0c */ /* 0x000fe2000bf25070 */
[----:B------:R-:W0:Y:S02]  /*9000*/  LDC R19, c[0x0][0x148] ;  /* 0x00005200ff137b82 */ /* 0x000e240000000800 */
[----:B------:R-:W-:Y:S01]  /*9010*/  IMAD R8, R6, UR4, RZ ;  /* 0x0000000406087c24 */ /* 0x000fe2000f8e02ff */
[----:B------:R-:W-:Y:S01]  /*9020*/  ISETP.NE.AND.EX P1, PT, RZ, UR9, PT, P1 ;  /* 0x00000009ff007c0c */ /* 0x000fe2000bf25310 */
[----:B------:R-:W-:Y:S01]  /*9030*/  IMAD.WIDE.U32 R6, R9, UR4, R2 ;  /* 0x0000000409067c25 */ /* 0x000fe2000f8e0002 */
[----:B------:R-:W-:-:S03]  /*9040*/  ULDC UR4, c[0x0][0x150] ;  /* 0x0000540000047ab9 */ /* 0x000fc60000000800 */
[----:B------:R-:W-:Y:S02]  /*9050*/  IMAD R9, R9, UR5, R8 ;  /* 0x0000000509097c24 */ /* 0x000fe4000f8e0208 */
[----:B------:R-:W-:Y:S01]  /*9060*/  FMUL R8, R11, UR4 ;  /* 0x000000040b087c20 */ /* 0x000fe20008400000 */
[----:B------:R-:W-:Y:S01]  /*9070*/  ULDC UR4, c[0x0][0x618] ;  /* 0x0001860000047ab9 */ /* 0x000fe20000000800 */
[----:B------:R-:W-:Y:S01]  /*9080*/  ULDC UR5, c[0x0][0x154] ;  /* 0x0000550000057ab9 */ /* 0x000fe20000000800 */
[----:B------:R-:W-:-:S03]  /*9090*/  IMAD.IADD R7, R7, 0x1, R9 ;  /* 0x0000000107077824 */ /* 0x000fc600078e0209 */
[----:B------:R-:W3:Y:S02]  /*90a0*/  F2I.U32.TRUNC.NTZ R8, R8 ;  /* 0x0000000800087305 */ /* 0x000ee4000020f000 */
[----:B------:R-:W-:Y:S02]  /*90b0*/  SHF.R.U64 R11, R6, UR4, R7 ;  /* 0x00000004060b7c19 */ /* 0x000fe40008001207 */
[----:B-1----:R-:W-:-:S05]  /*90c0*/  I2FP.F32.U32 R6, R14 ;  /* 0x0000000e00067245 */ /* 0x002fca0000201000 */
[----:B------:R-:W-:Y:S01]  /*90d0*/  FMUL R21, R6, UR5 ;  /* 0x0000000506157c20 */ /* 0x000fe20008400000 */
[----:B------:R-:W-:Y:S01]  /*90e0*/  SHF.R.U32.HI R6, RZ, UR4, R7 ;  /* 0x00000004ff067c19 */ /* 0x000fe20008011607 */
[----:B------:R-:W-:-:S03]  /*90f0*/  ULDC UR4, c[0x0][0x658] ;  /* 0x0001960000047ab9 */ /* 0x000fc60000000800 */
[--C-:B------:R-:W-:Y:S01]  /*9100*/  SHF.R.U64 R20, R11, UR6, R6.reuse ;  /* 0x000000060b147c19 */ /* 0x100fe20008001206 */
[----:B------:R-:W1:Y:S01]  /*9110*/  F2I.U32.TRUNC.NTZ R21, R21 ;  /* 0x0000001500157305 */ /* 0x000e62000020f000 */
[----:B------:R-:W-:Y:S01]  /*9120*/  SHF.R.U32.HI R7, RZ, UR6, R6 ;  /* 0x00000006ff077c19 */ /* 0x000fe20008011606 */
[----:B---3--:R-:W-:-:S03]  /*9130*/  IMAD.MOV R8, RZ, RZ, -R8 ;  /* 0x000000ffff087224 */ /* 0x008fc600078e0a08 */
[----:B------:R-:W-:Y:S01]  /*9140*/  SHF.R.U64 R18, R20, UR4, R7 ;  /* 0x0000000414127c19 */ /* 0x000fe20008001207 */
[----:B--2---:R-:W-:Y:S01]  /*9150*/  IMAD R17, R22, R8, R17 ;  /* 0x0000000816117224 */ /* 0x004fe200078e0211 */
[----:B------:R-:W-:-:S03]  /*9160*/  SHF.R.U32.HI R23, RZ, UR4, R7 ;  /* 0x00000004ff177c19 */ /* 0x000fc60008011607 */
[----:B------:R-:W-:Y:S02]  /*9170*/  IMAD.MOV.U32 R6, RZ, RZ, R18 ;  /* 0x000000ffff067224 */ /* 0x000fe400078e0012 */
[----:B------:R-:W-:Y:S01]  /*9180*/  IMAD.MOV.U32 R7, RZ, RZ, R23 ;  /* 0x000000ffff077224 */ /* 0x000fe200078e0017 */
[----:B-1----:R-:W-:Y:S06]  /*9190*/  @!P1 BRA `(.L_x_180) ;  /* 0x0000000000289947 */ /* 0x002fec0003800000 */
[----:B------:R-:W-:Y:S02]  /*91a0*/  ULDC UR4, c[0x0][0x64c] ;  /* 0x0001930000047ab9 */ /* 0x000fe40000000800 */
[----:B------:R-:W-:-:S05]  /*91b0*/  IADD3 R7, P1, R18, UR4, RZ ;  /* 0x0000000412077c10 */ /* 0x000fca000ff3e0ff */
[----:B------:R-:W-:-:S04]  /*91c0*/  IMAD.X R23, RZ, RZ, R23, P1 ;  /* 0x000000ffff177224 */ /* 0x000fc800008e0617 */
[----:B------:R-:W-:-:S04]  /*91d0*/  IMAD.WIDE.U32 R8, R23, UR8, RZ ;  /* 0x0000000817087c25 */ /* 0x000fc8000f8e00ff */
[----:B------:R-:W-:-:S04]  /*91e0*/  IMAD.WIDE.U32 R8, P1, R7, UR9, R8 ;  /* 0x0000000907087c25 */ /* 0x000fc8000f820008 */
[----:B------:R-:W-:-:S04]  /*91f0*/  IMAD.WIDE.U32 R6, R7, UR8, RZ ;  /* 0x0000000807067c25 */ /* 0x000fc8000f8e00ff */
[----:B------:R-:W-:Y:S01]  /*9200*/  IMAD.MOV.U32 R6, RZ, RZ, R9 ;  /* 0x000000ffff067224 */ /* 0x000fe200078e0009 */
[----:B------:R-:W-:Y:S01]  /*9210*/  IADD3 RZ, P4, R7, R8, RZ ;  /* 0x0000000807ff7210 */ /* 0x000fe20007f9e0ff */
[----:B------:R-:W-:-:S04]  /*9220*/  IMAD.X R7, RZ, RZ, RZ, P1 ;  /* 0x000000ffff077224 */ /* 0x000fc800008e06ff */
[----:B------:R-:W-:-:S08]  /*9230*/  IMAD.WIDE.U32.X R6, R23, UR9, R6, P4 ;  /* 0x0000000917067c25 */ /* 0x000fd0000a0e0406 */
.L_x_180:
[----:B------:R-:W-:Y:S01]  /*9240*/  ULDC UR4, c[0x0][0x648] ;  /* 0x0001920000047ab9 */ /* 0x000fe20000000800 */
[----:B------:R-:W-:Y:S01]  /*9250*/  LOP3.LUT R20, R20, UR17, RZ, 0xc0, !PT ;  /* 0x0000001114147c12 */ /* 0x000fe2000f8ec0ff */
[----:B------:R-:W-:Y:S01]  /*9260*/  IMAD.MOV R21, RZ, RZ, -R21 ;  /* 0x000000ffff157224 */ /* 0x000fe200078e0a15 */
[----:B------:R-:W-:Y:S01]  /*9270*/  SHF.R.U64 R7, R6, UR4, R7 ;  /* 0x0000000406077c19 */ /* 0x000fe20008001207 */
[----:B------:R-:W-:Y:S01]  /*9280*/  ULDC UR4, c[0x0][0x638] ;  /* 0x00018e0000047ab9 */ /* 0x000fe20000000800 */
[----:B------:R-:W-:Y:S01]  /*9290*/  LOP3.LUT R11, R11, UR16, RZ, 0xc0, !PT ;  /* 0x000000100b0b7c12 */ /* 0x000fe2000f8ec0ff */
[----:B0-----:R-:W-:Y:S01]  /*92a0*/  @P3 IMAD R17, R19, R21, R14 ;  /* 0x0000001513113224 */ /* 0x001fe200078e020e */
[----:B------:R-:W-:Y:S01]  /*92b0*/  ULDC UR5, c[0x0][0x610] ;  /* 0x0001840000057ab9 */ /* 0x000fe20000000800 */
[----:B------:R-:W-:Y:S02]  /*92c0*/  IMAD.MOV R9, RZ, RZ, -R7 ;  /* 0x000000ffff097224 */ /* 0x000fe400078e0a07 */
[----:B------:R-:W-:-:S02]  /*92d0*/  IMAD R20, R7, UR18, R20 ;  /* 0x0000001207147c24 */ /* 0x000fc4000f8e0214 */
[----:B------:R-:W-:Y:S01]  /*92e0*/  IMAD R18, R9, UR4, R18 ;  /* 0x0000000409127c24 */ /* 0x000fe2000f8e0212 */
[----:B------:R-:W-:Y:S01]  /*92f0*/  ULDC UR4, c[0x0][0x600] ;  /* 0x0001800000047ab9 */ /* 0x000fe20000000800 */
[----:B------:R-:W-:Y:S02]  /*9300*/  IMAD R17, R20, UR5, R17 ;  /* 0x0000000514117c24 */ /* 0x000fe4000f8e0211 */
[----:B------:R-:W-:Y:S02]  /*9310*/  IMAD R18, R18, UR4, R11 ;  /* 0x0000000412127c24 */ /* 0x000fe4000f8e020b */
[----:B------:R-:W-:Y:S02]  /*9320*/  IMAD.MOV.U32 R7, RZ, RZ, 0x1 ;  /* 0x00000001ff077424 */ /* 0x000fe400078e00ff */
[----:B------:R-:W-:Y:S01]  /*9330*/  IMAD.MOV.U32 R6, RZ, RZ, R10 ;  /* 0x000000ffff067224 */ /* 0x000fe200078e000a */
[----:B------:R-:W-:Y:S02]  /*9340*/  SEL R14, R18, R17, !P3 ;  /* 0x00000011120e7207 */ /* 0x000fe40005800000 */
[----:B------:R-:W-:-:S07]  /*9350*/  SEL R11, R17, R18, !P3 ;  /* 0x00000012110b7207 */ /* 0x000fce0005800000 */
.L_x_178:
[----:B------:R-:W-:Y:S05]  /*9360*/  BSYNC B1 ;  /* 0x0000000000017941 */ /* 0x000fea0003800000 */
.L_x_177:
[----:B------:R-:W-:-:S13]  /*9370*/  LOP3.LUT P1, RZ, R7, 0xff, RZ, 0xc0, !PT ;  /* 0x000000ff07ff7812 */ /* 0x000fda000782c0ff */
[----:B------:R-:W-:Y:S05]  /*9380*/  @P1 BRA `(.L_x_181) ;  /* 0xfffffff4004c1947 */ /* 0x000fea000383ffff */
[----:B------:R-:W-:Y:S05]  /*9390*/  BSYNC B0 ;  /* 0x0000000000007941 */ /* 0x000fea0003800000 */
.L_x_169:
[----:B------:R-:W-:-:S03]  /*93a0*/  UMOV UR4, 0xffffffff ;  /* 0xffffffff00047882 */ /* 0x000fc60000000000 */
[----:B------:R-:W-:Y:S05]  /*93b0*/  BRA.DIV UR4, `(.L_x_182) ;  /* 0x0000000604647947 */ /* 0x000fea000b800000 */
[----:B------:R-:W-:-:S13]  /*93c0*/  ELECT P0, URZ, PT ;  /* 0x00000000003f782f */ /* 0x000fda0003800000 */
.L_x_198:
[----:B------:R-:W-:Y:S04]  /*93d0*/  BSSY B0, `(.L_x_183) ;  /* 0x000003d000007945 */ /* 0x000fe80003800000 */
[----:B------:R-:W-:Y:S05]  /*93e0*/  @!P0 BRA `(.L_x_184) ;  /* 0x0000000000ec8947 */ /* 0x000fea0003800000 */
[----:B------:R-:W-:-:S04]  /*93f0*/  LOP3.LUT R4, R4, 0x2, RZ, 0xfc, !PT ;  /* 0x0000000204047812 */ /* 0x000fc800078efcff */
[----:B------:R-:W-:-:S13]  /*9400*/  ISETP.NE.AND P0, PT, R4, 0x3, PT ;  /* 0x000000030400780c */ /* 0x000fda0003f05270 */
[----:B------:R-:W-:Y:S05]  /*9410*/  @!P0 BRA `(.L_x_185) ;  /* 0x0000000000048947 */ /* 0x000fea0003800000 */
[----:B------:R-:W-:Y:S01]  /*9420*/  BPT.TRAP 0x1 ;  /* 0x000000040000795c */ /* 0x000fe20000300000 */
.L_x_185:
[----:B------:R-:W0:Y:S01]  /*9430*/  S2R R3, SR_CgaCtaId ;  /* 0x0000000000037919 */ /* 0x000e220000008800 */
[----:B------:R-:W-:-:S04]  /*9440*/  MOV R0, 0x400 ;  /* 0x0000040000007802 */ /* 0x000fc80000000f00 */
[----:B0-----:R-:W-:Y:S02]  /*9450*/  LEA R0, R3, R0, 0x18 ;  /* 0x0000000003007211 */ /* 0x001fe400078ec0ff */
[----:B------:R-:W-:-:S03]  /*9460*/  SHF.L.U32 R3, R5, 0x1f, RZ ;  /* 0x0000001f05037819 */ /* 0x000fc600000006ff */
[----:B------:R-:W-:-:S04]  /*9470*/  VIADD R0, R0, 0x30 ;  /* 0x0000003000007836 */ /* 0x000fc80000000000 */
[C---:B------:R-:W-:Y:S02]  /*9480*/  IMAD R6, R13.reuse, 0x8, R0 ;  /* 0x000000080d067824 */ /* 0x040fe400078e0200 */
[----:B------:R-:W-:Y:S02]  /*9490*/  VIADD R13, R13, 0x1 ;  /* 0x000000010d0d7836 */ /* 0x000fe40000000000 */
[----:B------:R-:W0:Y:S03]  /*94a0*/  SYNCS.PHASECHK.TRANS64.TRYWAIT P0, [R6+URZ], R3 ;  /* 0x00000003060075a7 */ /* 0x000e26000800017f */
[----:B------:R-:W-:-:S04]  /*94b0*/  ISETP.NE.AND P1, PT, R13, 0x6, PT ;  /* 0x000000060d00780c */ /* 0x000fc80003f25270 */
[----:B------:R-:W-:Y:S02]  /*94c0*/  SEL R2, RZ, 0x1, P1 ;  /* 0x00000001ff027807 */ /* 0x000fe40000800000 */
[----:B------:R-:W-:Y:S02]  /*94d0*/  SEL R13, R13, RZ, P1 ;  /* 0x000000ff0d0d7207 */ /* 0x000fe40000800000 */
[----:B------:R-:W-:-:S03]  /*94e0*/  LOP3.LUT R8, R5, R2, RZ, 0x3c, !PT ;  /* 0x0000000205087212 */ /* 0x000fc600078e3cff */
[----:B------:R-:W-:Y:S01]  /*94f0*/  IMAD R7, R13, 0x8, R0 ;  /* 0x000000080d077824 */ /* 0x000fe200078e0200 */
[----:B------:R-:W-:Y:S01]  /*9500*/  SHF.L.U32 R4, R8, 0x1f, RZ ;  /* 0x0000001f08047819 */ /* 0x000fe200000006ff */
[----:B0-----:R-:W-:Y:S06]  /*9510*/  @!P0 BRA `(.L_x_186) ;  /* 0x0000000400308947 */ /* 0x001fec0003800000 */
.L_x_199:
[----:B------:R-:W1:Y:S01]  /*9520*/  SYNCS.PHASECHK.TRANS64.TRYWAIT P0, [R7+URZ], R4 ;  /* 0x00000004070075a7 */ /* 0x000e62000800017f */
[----:B------:R-:W-:-:S05]  /*9530*/  VIADD R2, R13, 0x1 ;  /* 0x000000010d027836 */ /* 0x000fca0000000000 */
[----:B------:R-:W-:-:S04]  /*9540*/  ISETP.NE.AND P1, PT, R2, 0x6, PT ;  /* 0x000000060200780c */ /* 0x000fc80003f25270 */
[----:B0-----:R-:W-:Y:S02]  /*9550*/  SEL R3, RZ, 0x1, P1 ;  /* 0x00000001ff037807 */ /* 0x001fe40000800000 */
[----:B------:R-:W-:Y:S02]  /*9560*/  SEL R9, R2, RZ, P1 ;  /* 0x000000ff02097207 */ /* 0x000fe40000800000 */
[----:B------:R-:W-:-:S03]  /*9570*/  LOP3.LUT R8, R8, R3, RZ, 0x3c, !PT ;  /* 0x0000000308087212 */ /* 0x000fc600078e3cff */
[----:B------:R-:W-:Y:S01]  /*9580*/  IMAD R6, R9, 0x8, R0 ;  /* 0x0000000809067824 */ /* 0x000fe200078e0200 */
[----:B------:R-:W-:Y:S01]  /*9590*/  SHF.L.U32 R5, R8, 0x1f, RZ ;  /* 0x0000001f08057819 */ /* 0x000fe200000006ff */
[----:B-1----:R-:W-:Y:S06]  /*95a0*/  @!P0 BRA `(.L_x_187) ;  /* 0x0000000400208947 */ /* 0x002fec0003800000 */
.L_x_200:
[----:B------:R-:W1:Y:S01]  /*95b0*/  SYNCS.PHASECHK.TRANS64.TRYWAIT P0, [R6+URZ], R5 ;  /* 0x00000005060075a7 */ /* 0x000e62000800017f */
[----:B------:R-:W-:-:S05]  /*95c0*/  VIADD R2, R9, 0x1 ;  /* 0x0000000109027836 */ /* 0x000fca0000000000 */
[----:B------:R-:W-:-:S04]  /*95d0*/  ISETP.NE.AND P1, PT, R2, 0x6, PT ;  /* 0x000000060200780c */ /* 0x000fc80003f25270 */
[----:B------:R-:W-:Y:S02]  /*95e0*/  SEL R3, RZ, 0x1, P1 ;  /* 0x00000001ff037807 */ /* 0x000fe40000800000 */
[----:B0-----:R-:W-:Y:S02]  /*95f0*/  SEL R7, R2, RZ, P1 ;  /* 0x000000ff02077207 */ /* 0x001fe40000800000 */
[----:B------:R-:W-:-:S03]  /*9600*/  LOP3.LUT R8, R8, R3, RZ, 0x3c, !PT ;  /* 0x0000000308087212 */ /* 0x000fc600078e3cff */
[----:B------:R-:W-:Y:S01]  /*9610*/  IMAD R9, R7, 0x8, R0 ;  /* 0x0000000807097824 */ /* 0x000fe200078e0200 */
[----:B------:R-:W-:Y:S01]  /*9620*/  SHF.L.U32 R4, R8, 0x1f, RZ ;  /* 0x0000001f08047819 */ /* 0x000fe200000006ff */
[----:B-1----:R-:W-:Y:S06]  /*9630*/  @!P0 BRA `(.L_x_188) ;  /* 0x0000000400108947 */ /* 0x002fec0003800000 */
.L_x_201:
[----:B------:R-:W1:Y:S01]  /*9640*/  SYNCS.PHASECHK.TRANS64.TRYWAIT P0, [R9+URZ], R4 ;  /* 0x00000004090075a7 */ /* 0x000e62000800017f */
[----:B------:R-:W-:-:S05]  /*9650*/  VIADD R2, R7, 0x1 ;  /* 0x0000000107027836 */ /* 0x000fca0000000000 */
[----:B------:R-:W-:-:S04]  /*9660*/  ISETP.NE.AND P1, PT, R2, 0x6, PT ;  /* 0x000000060200780c */ /* 0x000fc80003f25270 */
[----:B------:R-:W-:Y:S02]  /*9670*/  SEL R3, RZ, 0x1, P1 ;  /* 0x00000001ff037807 */ /* 0x000fe40000800000 */
[----:B------:R-:W-:Y:S02]  /*9680*/  SEL R7, R2, RZ, P1 ;  /* 0x000000ff02077207 */ /* 0x000fe40000800000 */
[----:B------:R-:W-:-:S03]  /*9690*/  LOP3.LUT R11, R8, R3, RZ, 0x3c, !PT ;  /* 0x00000003080b7212 */ /* 0x000fc600078e3cff */
[----:B0-----:R-:W-:Y:S01]  /*96a0*/  IMAD R6, R7, 0x8, R0 ;  /* 0x0000000807067824 */ /* 0x001fe200078e0200 */
[----:B------:R-:W-:Y:S01]  /*96b0*/  SHF.L.U32 R5, R11, 0x1f, RZ ;  /* 0x0000001f0b057819 */ /* 0x000fe200000006ff */
[----:B-1----:R-:W-:Y:S06]  /*96c0*/  @!P0 BRA `(.L_x_189) ;  /* 0x0000000400008947 */ /* 0x002fec0003800000 */
.L_x_202:
[----:B------:R-:W1:Y:S01]  /*96d0*/  SYNCS.PHASECHK.TRANS64.TRYWAIT P0, [R6+URZ], R5 ;  /* 0x00000005060075a7 */ /* 0x000e62000800017f */
[----:B------:R-:W-:-:S05]  /*96e0*/  VIADD R2, R7, 0x1 ;  /* 0x0000000107027836 */ /* 0x000fca0000000000 */
[----:B------:R-:W-:-:S04]  /*96f0*/  ISETP.NE.AND P1, PT, R2, 0x6, PT ;  /* 0x000000060200780c */ /* 0x000fc80003f25270 */
[----:B0-----:R-:W-:Y:S02]  /*9700*/  SEL R4, RZ, 0x1, P1 ;  /* 0x00000001ff047807 */ /* 0x001fe40000800000 */
[----:B------:R-:W-:Y:S02]  /*9710*/  SEL R3, R2, RZ, P1 ;  /* 0x000000ff02037207 */ /* 0x000fe40000800000 */
[----:B------:R-:W-:Y:S01]  /*9720*/  LOP3.LUT R4, R11, R4, RZ, 0x3c, !PT ;  /* 0x000000040b047212 */ /* 0x000fe200078e3cff */
[----:B-1----:R-:W-:Y:S06]  /*9730*/  @!P0 BRA `(.L_x_190) ;  /* 0x0000000000f88947 */ /* 0x002fec0003800000 */
.L_x_203:
[----:B------:R-:W-:Y:S01]  /*9740*/  IMAD R3, R3, 0x8, R0 ;  /* 0x0000000803037824 */ /* 0x000fe200078e0200 */
[----:B------:R-:W-:-:S07]  /*9750*/  SHF.L.U32 R0, R4, 0x1f, RZ ;  /* 0x0000001f04007819 */ /* 0x000fce00000006ff */
.L_x_191:
[----:B-1----:R1:W2:Y:S02]  /*9760*/  SYNCS.PHASECHK.TRANS64.TRYWAIT P0, [R3+URZ], R0 ;  /* 0x00000000030075a7 */ /* 0x0022a4000800017f */
[----:B--2---:R-:W-:Y:S05]  /*9770*/  @!P0 NANOSLEEP.SYNCS 0x989680 ;  /* 0x009896800000895d */ /* 0x004fea0003900000 */
[----:B------:R-:W2:Y:S02]  /*9780*/  @!P0 SYNCS.PHASECHK.TRANS64 P0, [R3+URZ], R0 ;  /* 0x00000000030085a7 */ /* 0x000ea4000800007f */
[----:B--2---:R-:W-:Y:S05]  /*9790*/  @!P0 BRA `(.L_x_191) ;  /* 0xfffffffc00f08947 */ /* 0x004fea000383ffff */
.L_x_184:
[----:B------:R-:W-:Y:S05]  /*97a0*/  BSYNC B0 ;  /* 0x0000000000007941 */ /* 0x000fea0003800000 */
.L_x_183:
[----:B------:R-:W-:Y:S05]  /*97b0*/  EXIT ;  /* 0x000000000000794d */ /* 0x000fea0003800000 */
.L_x_17:
[----:B-1----:R-:W-:-:S04]  /*97c0*/  IMAD.U32 R11, RZ, RZ, UR6 ;  /* 0x00000006ff0b7e24 */ /* 0x002fc8000f8e00ff */
[----:B------:R1:W4:Y:S03]  /*97d0*/  SYNCS.PHASECHK.TRANS64.TRYWAIT P0, [R11+URZ], R10 ;  /* 0x0000000a0b0075a7 */ /* 0x000326000800017f */
[----:B----4-:R-:W-:Y:S05]  /*97e0*/  @!P0 NANOSLEEP.SYNCS 0x989680 ;  /* 0x009896800000895d */ /* 0x010fea0003900000 */
[----:B------:R-:W4:Y:S02]  /*97f0*/  @!P0 SYNCS.PHASECHK.TRANS64 P0, [R11+URZ], R10 ;  /* 0x0000000a0b0085a7 */ /* 0x000f24000800007f */
[----:B----4-:R-:W-:Y:S05]  /*9800*/  @!P0 BRA `(.L_x_17) ;  /* 0xfffffffc00ec8947 */ /* 0x010fea000383ffff */
[----:B------:R-:W-:Y:S05]  /*9810*/  BRA `(.L_x_16) ;  /* 0xffffff7c005c7947 */ /* 0x000fea000383ffff */
.L_x_23:
[----:B-1----:R-:W-:-:S04]  /*9820*/  IMAD.U32 R12, RZ, RZ, UR14 ;  /* 0x0000000eff0c7e24 */ /* 0x002fc8000f8e00ff */
[----:B------:R1:W4:Y:S03]  /*9830*/  SYNCS.PHASECHK.TRANS64.TRYWAIT P0, [R12+URZ], R11 ;  /* 0x0000000b0c0075a7 */ /* 0x000326000800017f */
[----:B----4-:R-:W-:Y:S05]  /*9840*/  @!P0 NANOSLEEP.SYNCS 0x989680 ;  /* 0x009896800000895d */ /* 0x010fea0003900000 */
[----:B------:R-:W4:Y:S02]  /*9850*/  @!P0 SYNCS.PHASECHK.TRANS64 P0, [R12+URZ], R11 ;  /* 0x0000000b0c0085a7 */ /* 0x000f24000800007f */
[----:B----4-:R-:W-:Y:S05]  /*9860*/  @!P0 BRA `(.L_x_23) ;  /* 0xfffffffc00ec8947 */ /* 0x010fea000383ffff */
[----:B------:R-:W-:Y:S05]  /*9870*/  BRA `(.L_x_22) ;  /* 0xffffff8800107947 */ /* 0x000fea000383ffff */
.L_x_170:
[----:B------:R-:W-:Y:S01]  /*9880*/  BSSY B1, `(.L_x_192) ;  /* 0x0000006000017945 */ /* 0x000fe20003800000 */
[----:B------:R-:W-:-:S07]  /*9890*/  IMAD.MOV.U32 R7, RZ, RZ, -0x1 ;  /* 0xffffffffff077424 */ /* 0x000fce00078e00ff */
[----:B------:R-:W-:Y:S05]  /*98a0*/  WARPSYNC.COLLECTIVE R7, `(.L_x_193) ;  /* 0x00000000070c7348 */ /* 0x000fea0003c00000 */
[----:B------:R-:W-:Y:S02]  /*98b0*/  ELECT P1, UR62, PT ;  /* 0x00000000003e782f */ /* 0x000fe40003820000 */
[----:B------:R-:W-:Y:S01]  /*98c0*/  MOV R7, UR62 ;  /* 0x0000003e00077c02 */ /* 0x000fe20008000f00 */
[----:B------:R-:W-:Y:S10]  /*98d0*/  ENDCOLLECTIVE ;  /* 0x000000000000791b */ /* 0x000ff40003800000 */
.L_x_193:
[----:B------:R-:W-:Y:S05]  /*98e0*/  BSYNC B1 ;  /* 0x0000000000017941 */ /* 0x000fea0003800000 */
.L_x_192:
[----:B------:R-:W-:Y:S05]  /*98f0*/  BRA `(.L_x_194) ;  /* 0xffffffec00fc7947 */ /* 0x000fea000383ffff */
.L_x_173:
[----:B-1----:R1:W2:Y:S02]  /*9900*/  SYNCS.PHASECHK.TRANS64.TRYWAIT P1, [R19+URZ+0x30], R10 ;  /* 0x0000300a130075a7 */ /* 0x0022a4000802017f */
[----:B--2---:R-:W-:Y:S05]  /*9910*/  @!P1 NANOSLEEP.SYNCS 0x989680 ;  /* 0x009896800000995d */ /* 0x004fea0003900000 */
[----:B------:R-:W2:Y:S02]  /*9920*/  @!P1 SYNCS.PHASECHK.TRANS64 P1, [R19+URZ+0x30], R10 ;  /* 0x0000300a130095a7 */ /* 0x000ea4000802007f */
[----:B--2---:R-:W-:Y:S05]  /*9930*/  @!P1 BRA `(.L_x_173) ;  /* 0xfffffffc00f09947 */ /* 0x004fea000383ffff */
[----:B------:R-:W-:Y:S05]  /*9940*/  BRA `(.L_x_195) ;  /* 0xfffffff000307947 */ /* 0x000fea000383ffff */
.L_x_182:
[----:B------:R-:W-:Y:S01]  /*9950*/  BSSY B0, `(.L_x_196) ;  /* 0x0000006000007945 */ /* 0x000fe20003800000 */
[----:B------:R-:W-:-:S07]  /*9960*/  IMAD.MOV.U32 R7, RZ, RZ, -0x1 ;  /* 0xffffffffff077424 */ /* 0x000fce00078e00ff */
[----:B------:R-:W-:Y:S05]  /*9970*/  WARPSYNC.COLLECTIVE R7, `(.L_x_197) ;  /* 0x00000000070c7348 */ /* 0x000fea0003c00000 */
[----:B------:R-:W-:Y:S02]  /*9980*/  ELECT P1, UR62, PT ;  /* 0x00000000003e782f */ /* 0x000fe40003820000 */
[----:B------:R-:W-:Y:S01]  /*9990*/  MOV R7, UR62 ;  /* 0x0000003e00077c02 */ /* 0x000fe20008000f00 */
[----:B------:R-:W-:Y:S10]  /*99a0*/  ENDCOLLECTIVE ;  /* 0x000000000000791b */ /* 0x000ff40003800000 */
.L_x_197:
[----:B------:R-:W-:Y:S05]  /*99b0*/  BSYNC B0 ;  /* 0x0000000000007941 */ /* 0x000fea0003800000 */
.L_x_196:
[----:B------:R-:W-:Y:S01]  /*99c0*/  PLOP3.LUT P0, PT, P1, PT, PT, 0x80, 0x0 ;  /* 0x000000000000781c */ /* 0x000fe20000f0f070 */
[----:B------:R-:W-:-:S12]  /*99d0*/  BRA `(.L_x_198) ;  /* 0xfffffff8007c7947 */ /* 0x000fd8000383ffff */
.L_x_186:
[----:B0-----:R0:W1:Y:S02]  /*99e0*/  SYNCS.PHASECHK.TRANS64.TRYWAIT P0, [R6+URZ], R3 ;  /* 0x00000003060075a7 */ /* 0x001064000800017f */
[----:B-1----:R-:W-:Y:S05]  /*99f0*/  @!P0 NANOSLEEP.SYNCS 0x989680 ;  /* 0x009896800000895d */ /* 0x002fea0003900000 */
[----:B------:R-:W1:Y:S02]  /*9a00*/  @!P0 SYNCS.PHASECHK.TRANS64 P0, [R6+URZ], R3 ;  /* 0x00000003060085a7 */ /* 0x000e64000800007f */
[----:B-1----:R-:W-:Y:S05]  /*9a10*/  @!P0 BRA `(.L_x_186) ;  /* 0xfffffffc00f08947 */ /* 0x002fea000383ffff */
[----:B------:R-:W-:Y:S05]  /*9a20*/  BRA `(.L_x_199) ;  /* 0xfffffff800bc7947 */ /* 0x000fea000383ffff */
.L_x_187:
[----:B0-----:R0:W1:Y:S02]  /*9a30*/  SYNCS.PHASECHK.TRANS64.TRYWAIT P0, [R7+URZ], R4 ;  /* 0x00000004070075a7 */ /* 0x001064000800017f */
[----:B-1----:R-:W-:Y:S05]  /*9a40*/  @!P0 NANOSLEEP.SYNCS 0x989680 ;  /* 0x009896800000895d */ /* 0x002fea0003900000 */
[----:B------:R-:W1:Y:S02]  /*9a50*/  @!P0 SYNCS.PHASECHK.TRANS64 P0, [R7+URZ], R4 ;  /* 0x00000004070085a7 */ /* 0x000e64000800007f */
[----:B-1----:R-:W-:Y:S05]  /*9a60*/  @!P0 BRA `(.L_x_187) ;  /* 0xfffffffc00f08947 */ /* 0x002fea000383ffff */
[----:B------:R-:W-:Y:S05]  /*9a70*/  BRA `(.L_x_200) ;  /* 0xfffffff800cc7947 */ /* 0x000fea000383ffff */
.L_x_188:
[----:B0-----:R0:W1:Y:S02]  /*9a80*/  SYNCS.PHASECHK.TRANS64.TRYWAIT P0, [R6+URZ], R5 ;  /* 0x00000005060075a7 */ /* 0x001064000800017f */
[----:B-1----:R-:W-:Y:S05]  /*9a90*/  @!P0 NANOSLEEP.SYNCS 0x989680 ;  /* 0x009896800000895d */ /* 0x002fea0003900000 */
[----:B------:R-:W1:Y:S02]  /*9aa0*/  @!P0 SYNCS.PHASECHK.TRANS64 P0, [R6+URZ], R5 ;  /* 0x00000005060085a7 */ /* 0x000e64000800007f */
[----:B-1----:R-:W-:Y:S05]  /*9ab0*/  @!P0 BRA `(.L_x_188) ;  /* 0xfffffffc00f08947 */ /* 0x002fea000383ffff */
[----:B------:R-:W-:Y:S05]  /*9ac0*/  BRA `(.L_x_201) ;  /* 0xfffffff800dc7947 */ /* 0x000fea000383ffff */
.L_x_189:
[----:B0-----:R0:W1:Y:S02]  /*9ad0*/  SYNCS.PHASECHK.TRANS64.TRYWAIT P0, [R9+URZ], R4 ;  /* 0x00000004090075a7 */ /* 0x001064000800017f */
[----:B-1----:R-:W-:Y:S05]  /*9ae0*/  @!P0 NANOSLEEP.SYNCS 0x989680 ;  /* 0x009896800000895d */ /* 0x002fea0003900000 */
[----:B------:R-:W1:Y:S02]  /*9af0*/  @!P0 SYNCS.PHASECHK.TRANS64 P0, [R9+URZ], R4 ;  /* 0x00000004090085a7 */ /* 0x000e64000800007f */
[----:B-1----:R-:W-:Y:S05]  /*9b00*/  @!P0 BRA `(.L_x_189) ;  /* 0xfffffffc00f08947 */ /* 0x002fea000383ffff */
[----:B------:R-:W-:Y:S05]  /*9b10*/  BRA `(.L_x_202) ;  /* 0xfffffff800ec7947 */ /* 0x000fea000383ffff */
.L_x_190:
[----:B0-----:R0:W1:Y:S02]  /*9b20*/  SYNCS.PHASECHK.TRANS64.TRYWAIT P0, [R6+URZ], R5 ;  /* 0x00000005060075a7 */ /* 0x001064000800017f */
[----:B-1----:R-:W-:Y:S05]  /*9b30*/  @!P0 NANOSLEEP.SYNCS 0x989680 ;  /* 0x009896800000895d */ /* 0x002fea0003900000 */
[----:B------:R-:W1:Y:S02]  /*9b40*/  @!P0 SYNCS.PHASECHK.TRANS64 P0, [R6+URZ], R5 ;  /* 0x00000005060085a7 */ /* 0x000e64000800007f */
[----:B-1----:R-:W-:Y:S05]  /*9b50*/  @!P0 BRA `(.L_x_190) ;  /* 0xfffffffc00f08947 */ /* 0x002fea000383ffff */
[----:B------:R-:W-:Y:S05]  /*9b60*/  BRA `(.L_x_203) ;  /* 0xfffffff800f47947 */ /* 0x000fea000383ffff */
.L_x_204:
[----:B------:R-:W-:-:S00]  /*9b70*/  BRA `(.L_x_204) ;  /* 0xfffffffc00fc7947 */ /* 0x000fc0000383ffff */
[----:B------:R-:W-:-:S00]  /*9b80*/  NOP ;  /* 0x0000000000007918 */ /* 0x000fc00000000000 */
[----:B------:R-:W-:-:S00]  /*9b90*/  NOP ;  /* 0x0000000000007918 */ /* 0x000fc00000000000 */
[----:B------:R-:W-:-:S00]  /*9ba0*/  NOP ;  /* 0x0000000000007918 */ /* 0x000fc00000000000 */
[----:B------:R-:W-:-:S00]  /*9bb0*/  NOP ;  /* 0x0000000000007918 */ /* 0x000fc00000000000 */
[----:B------:R-:W-:-:S00]  /*9bc0*/  NOP ;  /* 0x0000000000007918 */ /* 0x000fc00000000000 */
[----:B------:R-:W-:-:S00]  /*9bd0*/  NOP ;  /* 0x0000000000007918 */ /* 0x000fc00000000000 */
[----:B------:R-:W-:-:S00]  /*9be0*/  NOP ;  /* 0x0000000000007918 */ /* 0x000fc00000000000 */
[----:B------:R-:W-:-:S00]  /*9bf0*/  NOP ;  /* 0x0000000000007918 */ /* 0x000fc00000000000 */
.L_x_205:


//--------------------- .nv.shared._ZN7cutlass13device_kernelINS_4gemm6kernel13GemmUniversalIN4cute5tupleIJiiiiEEENS1_10collective13CollectiveMmaINS1_37MainloopSm90TmaGmmaWarpSpecializedFP8ILi6ENS5_IJNS4_1CILi1EEESB_SB_EEENS1_35KernelTmaWarpSpecializedCooperativeEEENS5_IJNSA_ILi256EEENSA_ILi64EEENSA_ILi128EEEEEENS_12float_e5m2_tENS5_IJlSB_lEEESJ_SK_NS4_8TiledMMAINS4_8MMA_AtomIJNS4_4SM904GMMA30MMA_64x64x32_F32E5M2E5M2_SS_TNILNSO_7ScaleInE1ELSQ_1EEEEEENS4_6LayoutINS5_IJNSA_ILi2EEESB_SB_EEENS5_IJSB_NSA_ILi0EEESW_EEEEENS5_IJNS4_10UnderscoreESZ_SZ_EEEEENS4_13SM90_TMA_LOADENS4_14ComposedLayoutINS4_7SwizzleILi3ELi4ELi3EEENS4_18smem_ptr_flag_bitsILi8EEENST_INS5_IJNSA_ILi8EEESH_EEENS5_IJSH_SB_EEEEEEEvNS4_8identityES12_S1C_vS1D_EENS_8epilogue10collective6detail29Sm90TmaWarpSpecializedAdapterINS1G_15DefaultEpilogueISJ_SK_SK_NS1F_6thread17LinearCombinationISJ_Li1EffLNS1K_9ScaleType4KindE0ELNS_15FloatRoundStyleE2ESJ_EENS1_15EpilogueDefaultEEEEEvvEEEEvNT_6ParamsE --------------------------
	.section	.nv.shared._ZN7cutlass13device_kernelINS_4gemm6kernel13GemmUniversalIN4cute5tupleIJiiiiEEENS1_10collective13CollectiveMmaINS1_37MainloopSm90TmaGmmaWarpSpecializedFP8ILi6ENS5_IJNS4_1CILi1EEESB_SB_EEENS1_35KernelTmaWarpSpecializedCooperativeEEENS5_IJNSA_ILi256EEENSA_ILi64EEENSA_ILi128EEEEEENS_12float_e5m2_tENS5_IJlSB_lEEESJ_SK_NS4_8TiledMMAINS4_8MMA_AtomIJNS4_4SM904GMMA30MMA_64x64x32_F32E5M2E5M2_SS_TNILNSO_7ScaleInE1ELSQ_1EEEEEENS4_6LayoutINS5_IJNSA_ILi2EEESB_SB_EEENS5_IJSB_NSA_ILi0EEESW_EEEEENS5_IJNS4_10UnderscoreESZ_SZ_EEEEENS4_13SM90_TMA_LOADENS4_14ComposedLayoutINS4_7SwizzleILi3ELi4ELi3EEENS4_18smem_ptr_flag_bitsILi8EEENST_INS5_IJNSA_ILi8EEESH_EEENS5_IJSH_SB_EEEEEEEvNS4_8identityES12_S1C_vS1D_EENS_8epilogue10collective6detail29Sm90TmaWarpSpecializedAdapterINS1G_15DefaultEpilogueISJ_SK_SK_NS1F_6thread17LinearCombinationISJ_Li1EffLNS1K_9ScaleType4KindE0ELNS_15FloatRoundStyleE2ESJ_EENS1_15EpilogueDefaultEEEEEvvEEEEvNT_6ParamsE,"aw",@nobits
	.sectionflags	@""
	.align	16
	.zero		1024


//--------------------- .nv.shared.reserved.0     --------------------------
	.section	.nv.shared.reserved.0,"aw",@nobits
	.weak		__nv_reservedSMEM_offset_0_alias
	.size		__nv_reservedSMEM_offset_0_alias, 0, 0
	.other		__nv_reservedSMEM_offset_0_alias,@"STO_CUDA_RESERVED_SHARED STV_DEFAULT"
__nv_reservedSMEM_offset_0_alias:
	.zero		0


//--------------------- .nv.global                --------------------------
	.section	.nv.global,"aw",@nobits
.nv.global:
	.type		_ZN40_INTERNAL_d64070de_4_k_cu_ae2d2819_237604cute1_E,@object
	.size		_ZN40_INTERNAL_d64070de_4_k_cu_ae2d2819_237604cute1_E,(_ZN40_INTERNAL_d64070de_4_k_cu_ae2d2819_237604cuda3std3__45__cpo6cbeginE - _ZN40_INTERNAL_d64070de_4_k_cu_ae2d2819_237604cute1_E)
_ZN40_INTERNAL_d64070de_4_k_cu_ae2d2819_237604cute1_E:
	.zero		1
	.type		_ZN40_INTERNAL_d64070de_4_k_cu_ae2d2819_237604cuda3std3__45__cpo6cbeginE,@object
	.size		_ZN40_INTERNAL_d64070de_4_k_cu_ae2d2819_237604cuda3std3__45__cpo6cbeginE,(_ZN40_INTERNAL_d64070de_4_k_cu_ae2d2819_237604cuda3std3__48in_placeE - _ZN40_INTERNAL_d64070de_4_k_cu_ae2d2819_237604cuda3std3__45__cpo6cbeginE)
_ZN40_INTERNAL_d64070de_4_k_cu_ae2d2819_237604cuda3std3__45__cpo6cbeginE:
	.zero		1
	.type		_ZN40_INTERNAL_d64070de_4_k_cu_ae2d2819_237604cuda3std3__48in_placeE,@object
	.size		_ZN40_INTERNAL_d64070de_4_k_cu_ae2d2819_237604cuda3std3__48in_placeE,(_ZN40_INTERNAL_d64070de_4_k_cu_ae2d2819_237604cuda3std6ranges3__45__cpo9iter_moveE - _ZN40_INTERNAL_d64070de_4_k_cu_ae2d2819_237604cuda3std3__48in_placeE)
_ZN40_INTERNAL_d64070de_4_k_cu_ae2d2819_237604cuda3std3__48in_placeE:
	.zero		1
	.type		_ZN40_INTERNAL_d64070de_4_k_cu_ae2d2819_237604cuda3std6ranges3__45__cpo9iter_moveE,@object
	.size		_ZN40_INTERNAL_d64070de_4_k_cu_ae2d2819_237604cuda3std6ranges3__45__cpo9iter_moveE,(_ZN40_INTERNAL_d64070de_4_k_cu_ae2d2819_237604cuda3std3__45__cpo5beginE - _ZN40_INTERNAL_d64070de_4_k_cu_ae2d2819_237604cuda3std6ranges3__45__cpo9iter_moveE)
_ZN40_INTERNAL_d64070de_4_k_cu_ae2d2819_237604cuda3std6ranges3__45__cpo9iter_moveE:
	.zero		1
	.type		_ZN40_INTERNAL_d64070de_4_k_cu_ae2d2819_237604cuda3std3__45__cpo5beginE,@object
	.size		_ZN40_INTERNAL_d64070de_4_k_cu_ae2d2819_237604cuda3std3__45__cpo5beginE,(_ZN40_INTERNAL_d64070de_4_k_cu_ae2d2819_237604cuda3std3__442_GLOBAL__N__d64070de_4_k_cu_ae2d2819_237606ignoreE - _ZN40_INTERNAL_d64070de_4_k_cu_ae2d2819_237604cuda3std3__45__cpo5beginE)
_ZN40_INTERNAL_d64070de_4_k_cu_ae2d2819_237604cuda3std3__45__cpo5beginE:
	.zero		1
	.type		_ZN40_INTERNAL_d64070de_4_k_cu_ae2d2819_237604cuda3std3__442_GLOBAL__N__d64070de_4_k_cu_ae2d2819_237606ignoreE,@object
	.size		_ZN40_INTERNAL_d64070de_4_k_cu_ae2d2819_237604cuda3std3__442_GLOBAL__N__d64070de_4_k_cu_ae2d2819_237606ignoreE,(_ZN40_INTERNAL_d64070de_4_k_cu_ae2d2819_237604cute7productE - _ZN40_INTERNAL_d64070de_4_k_cu_ae2d2819_237604cuda3std3__442_GLOBAL__N__d64070de_4_k_cu_ae2d2819_237606ignoreE)
_ZN40_INTERNAL_d64070de_4_k_cu_ae2d2819_237604cuda3std3__442_GLOBAL__N__d64070de_4_k_cu_ae2d2819_237606ignoreE:
	.zero		1
	.type		_ZN40_INTERNAL_d64070de_4_k_cu_ae2d2819_237604cute7productE,@object
	.size		_ZN40_INTERNAL_d64070de_4_k_cu_ae2d2819_237604cute7productE,(_ZN40_INTERNAL_d64070de_4_k_cu_ae2d2819_237604cuda3std3__45__cpo3endE - _ZN40_INTERNAL_d64070de_4_k_cu_ae2d2819_237604cute7productE)
_ZN40_INTERNAL_d64070de_4_k_cu_ae2d2819_237604cute7productE:
	.zero		1
	.type		_ZN40_INTERNAL_d64070de_4_k_cu_ae2d2819_237604cuda3std3__45__cpo3endE,@object
	.size		_ZN40_INTERNAL_d64070de_4_k_cu_ae2d2819_237604cuda3std3__45__cpo3endE,(_ZN40_INTERNAL_d64070de_4_k_cu_ae2d2819_237604cuda3std3__419piecewise_constructE - _ZN40_INTERNAL_d64070de_4_k_cu_ae2d2819_237604cuda3std3__45__cpo3endE)
_ZN40_INTERNAL_d64070de_4_k_cu_ae2d2819_237604cuda3std3__45__cpo3endE:
	.zero		1
	.type		_ZN40_INTERNAL_d64070de_4_k_cu_ae2d2819_237604cuda3std3__419piecewise_constructE,@object
	.size		_ZN40_INTERNAL_d64070de_4_k_cu_ae2d2819_237604cuda3std3__419piecewise_constructE,(_ZN40_INTERNAL_d64070de_4_k_cu_ae2d2819_237604cuda3std3__45__cpo4cendE - _ZN40_INTERNAL_d64070de_4_k_cu_ae2d2819_237604cuda3std3__419piecewise_constructE)
_ZN40_INTERNAL_d64070de_4_k_cu_ae2d2819_237604cuda3std3__419piecewise_constructE:
	.zero		1
	.type		_ZN40_INTERNAL_d64070de_4_k_cu_ae2d2819_237604cuda3std3__45__cpo4cendE,@object
	.size		_ZN40_INTERNAL_d64070de_4_k_cu_ae2d2819_237604cuda3std3__45__cpo4cendE,(_ZN40_INTERNAL_d64070de_4_k_cu_ae2d2819_237604cuda3std6ranges3__45__cpo4swapE - _ZN40_INTERNAL_d64070de_4_k_cu_ae2d2819_237604cuda3std3__45__cpo4cendE)
_ZN40_INTERNAL_d64070de_4_k_cu_ae2d2819_237604cuda3std3__45__cpo4cendE:
	.zero		1
	.type		_ZN40_INTERNAL_d64070de_4_k_cu_ae2d2819_237604cuda3std6ranges3__45__cpo4swapE,@object
	.size		_ZN40_INTERNAL_d64070de_4_k_cu_ae2d2819_237604cuda3std6ranges3__45__cpo4swapE,(.L_7 - _ZN40_INTERNAL_d64070de_4_k_cu_ae2d2819_237604cuda3std6ranges3__45__cpo4swapE)
_ZN40_INTERNAL_d64070de_4_k_cu_ae2d2819_237604cuda3std6ranges3__45__cpo4swapE:
	.zero		1
.L_7:


//--------------------- .nv.constant0._ZN7cutlass13device_kernelINS_4gemm6kernel13GemmUniversalIN4cute5tupleIJiiiiEEENS1_10collective13CollectiveMmaINS1_37MainloopSm90TmaGmmaWarpSpecializedFP8ILi6ENS5_IJNS4_1CILi1EEESB_SB_EEENS1_35KernelTmaWarpSpecializedCooperativeEEENS5_IJNSA_ILi256EEENSA_ILi64EEENSA_ILi128EEEEEENS_12float_e5m2_tENS5_IJlSB_lEEESJ_SK_NS4_8TiledMMAINS4_8MMA_AtomIJNS4_4SM904GMMA30MMA_64x64x32_F32E5M2E5M2_SS_TNILNSO_7ScaleInE1ELSQ_1EEEEEENS4_6LayoutINS5_IJNSA_ILi2EEESB_SB_EEENS5_IJSB_NSA_ILi0EEESW_EEEEENS5_IJNS4_10UnderscoreESZ_SZ_EEEEENS4_13SM90_TMA_LOADENS4_14ComposedLayoutINS4_7SwizzleILi3ELi4ELi3EEENS4_18smem_ptr_flag_bitsILi8EEENST_INS5_IJNSA_ILi8EEESH_EEENS5_IJSH_SB_EEEEEEEvNS4_8identityES12_S1C_vS1D_EENS_8epilogue10collective6detail29Sm90TmaWarpSpecializedAdapterINS1G_15DefaultEpilogueISJ_SK_SK_NS1F_6thread17LinearCombinationISJ_Li1EffLNS1K_9ScaleType4KindE0ELNS_15FloatRoundStyleE2ESJ_EENS1_15EpilogueDefaultEEEEEvvEEEEvNT_6ParamsE --------------------------
	.section	.nv.constant0._ZN7cutlass13device_kernelINS_4gemm6kernel13GemmUniversalIN4cute5tupleIJiiiiEEENS1_10collective13CollectiveMmaINS1_37MainloopSm90TmaGmmaWarpSpecializedFP8ILi6ENS5_IJNS4_1CILi1EEESB_SB_EEENS1_35KernelTmaWarpSpecializedCooperativeEEENS5_IJNSA_ILi256EEENSA_ILi64EEENSA_ILi128EEEEEENS_12float_e5m2_tENS5_IJlSB_lEEESJ_SK_NS4_8TiledMMAINS4_8MMA_AtomIJNS4_4SM904GMMA30MMA_64x64x32_F32E5M2E5M2_SS_TNILNSO_7ScaleInE1ELSQ_1EEEEEENS4_6LayoutINS5_IJNSA_ILi2EEESB_SB_EEENS5_IJSB_NSA_ILi0EEESW_EEEEENS5_IJNS4_10UnderscoreESZ_SZ_EEEEENS4_13SM90_TMA_LOADENS4_14ComposedLayoutINS4_7SwizzleILi3ELi4ELi3EEENS4_18smem_ptr_flag_bitsILi8EEENST_INS5_IJNSA_ILi8EEESH_EEENS5_IJSH_SB_EEEEEEEvNS4_8identityES12_S1C_vS1D_EENS_8epilogue10collective6detail29Sm90TmaWarpSpecializedAdapterINS1G_15DefaultEpilogueISJ_SK_SK_NS1F_6thread17LinearCombinationISJ_Li1EffLNS1K_9ScaleType4KindE0ELNS_15FloatRoundStyleE2ESJ_EENS1_15EpilogueDefaultEEEEEvvEEEEvNT_6ParamsE,"a",@progbits
	.sectionflags	@""
	.align	4
.nv.constant0._ZN7cutlass13device_kernelINS_4gemm6kernel13GemmUniversalIN4cute5tupleIJiiiiEEENS1_10collective13CollectiveMmaINS1_37MainloopSm90TmaGmmaWarpSpecializedFP8ILi6ENS5_IJNS4_1CILi1EEESB_SB_EEENS1_35KernelTmaWarpSpecializedCooperativeEEENS5_IJNSA_ILi256EEENSA_ILi64EEENSA_ILi128EEEEEENS_12float_e5m2_tENS5_IJlSB_lEEESJ_SK_NS4_8TiledMMAINS4_8MMA_AtomIJNS4_4SM904GMMA30MMA_64x64x32_F32E5M2E5M2_SS_TNILNSO_7ScaleInE1ELSQ_1EEEEEENS4_6LayoutINS5_IJNSA_ILi2EEESB_SB_EEENS5_IJSB_NSA_ILi0EEESW_EEEEENS5_IJNS4_10UnderscoreESZ_SZ_EEEEENS4_13SM90_TMA_LOADENS4_14ComposedLayoutINS4_7SwizzleILi3ELi4ELi3EEENS4_18smem_ptr_flag_bitsILi8EEENST_INS5_IJNSA_ILi8EEESH_EEENS5_IJSH_SB_EEEEEEEvNS4_8identityES12_S1C_vS1D_EENS_8epilogue10collective6detail29Sm90TmaWarpSpecializedAdapterINS1G_15DefaultEpilogueISJ_SK_SK_NS1F_6thread17LinearCombinationISJ_Li1EffLNS1K_9ScaleType4KindE0ELNS_15FloatRoundStyleE2ESJ_EENS1_15EpilogueDefaultEEEEEvvEEEEvNT_6ParamsE:
	.zero		1664


//--------------------- SYMBOLS --------------------------

	.type		.nv.reservedSmem.offset0,@object
	.size		.nv.reservedSmem.offset0,0x4
